//
// Generated by NVIDIA NVVM Compiler
//
// Compiler Build ID: CL-36424714
// Cuda compilation tools, release 13.0, V13.0.88
// Based on NVVM 20.0.0
//

.version 9.0
.target sm_100
.address_size 64

	// .globl	_Z15computeGradientPKdPdi
.extern .func  (.param .b32 func_retval0) vprintf
(
	.param .b64 vprintf_param_0,
	.param .b64 vprintf_param_1
)
;
.func  (.param .align 16 .b8 func_retval0[16]) __internal_trig_reduction_slowpathd
(
	.param .b64 __internal_trig_reduction_slowpathd_param_0
)
;
.global .align 4 .b8 precalc_xorwow_matrix[102400];
.global .align 4 .b8 precalc_xorwow_offset_matrix[102400];
.global .align 4 .b8 mrg32k3aM1[2304];
.global .align 4 .b8 mrg32k3aM2[2304];
.global .align 4 .b8 mrg32k3aM1SubSeq[2016];
.global .align 4 .b8 mrg32k3aM2SubSeq[2016];
.global .align 4 .b8 mrg32k3aM1Seq[2304];
.global .align 4 .b8 mrg32k3aM2Seq[2304];
.const .align 8 .b8 __cr_lgamma_table[72];
.global .align 1 .b8 $str[28] = {10, 32, 73, 110, 115, 105, 100, 101, 32, 114, 97, 115, 116, 114, 105, 103, 105, 110, 32, 102, 117, 110, 99, 116, 105, 111, 110};
.global .align 1 .b8 $str$1[30] = {10, 32, 73, 110, 115, 105, 100, 101, 32, 99, 111, 109, 112, 117, 116, 101, 103, 114, 97, 100, 32, 102, 117, 110, 99, 116, 105, 111, 110};
.global .align 1 .b8 $str$2[23] = {10, 32, 73, 110, 115, 105, 100, 101, 32, 105, 110, 105, 116, 32, 102, 117, 110, 99, 116, 105, 111, 110};
.global .align 1 .b8 $str$3[33] = {10, 32, 73, 110, 115, 105, 100, 101, 32, 117, 112, 100, 97, 116, 101, 32, 104, 101, 115, 115, 105, 97, 110, 32, 102, 117, 110, 99, 116, 105, 111, 110};
.global .align 8 .b8 __cudart_i2opi_d[144] = {8, 93, 141, 31, 177, 95, 251, 107, 234, 146, 82, 138, 247, 57, 7, 61, 123, 241, 229, 235, 199, 186, 39, 117, 45, 234, 95, 158, 102, 63, 70, 79, 183, 9, 203, 39, 207, 126, 54, 109, 31, 109, 10, 90, 139, 17, 47, 239, 15, 152, 5, 222, 255, 151, 248, 31, 59, 40, 249, 189, 139, 95, 132, 156, 244, 57, 83, 131, 57, 214, 145, 57, 65, 126, 95, 180, 38, 112, 156, 233, 132, 68, 187, 46, 245, 53, 130, 232, 62, 167, 41, 177, 28, 235, 29, 254, 28, 146, 209, 9, 234, 46, 73, 6, 224, 210, 77, 66, 58, 110, 36, 183, 97, 197, 187, 222, 171, 99, 81, 254, 65, 144, 67, 60, 153, 149, 98, 219, 192, 221, 52, 245, 209, 87, 39, 252, 41, 21, 68, 78, 110, 131, 249, 162};
.global .align 16 .b8 __cudart_sin_cos_coeffs[128] = {70, 210, 176, 44, 241, 229, 90, 190, 146, 227, 172, 105, 227, 29, 199, 62, 161, 98, 219, 25, 160, 1, 42, 191, 24, 8, 17, 17, 17, 17, 129, 63, 84, 85, 85, 85, 85, 85, 197, 191, 0, 0, 0, 0, 0, 0, 0, 0, 0, 0, 0, 0, 0, 0, 0, 0, 100, 129, 253, 32, 131, 255, 168, 189, 40, 133, 239, 193, 167, 238, 33, 62, 217, 230, 6, 142, 79, 126, 146, 190, 233, 188, 221, 25, 160, 1, 250, 62, 71, 93, 193, 22, 108, 193, 86, 191, 81, 85, 85, 85, 85, 85, 165, 63, 0, 0, 0, 0, 0, 0, 224, 191, 0, 0, 0, 0, 0, 0, 240, 63};

.visible .entry _Z15computeGradientPKdPdi(
	.param .u64 .ptr .align 1 _Z15computeGradientPKdPdi_param_0,
	.param .u64 .ptr .align 1 _Z15computeGradientPKdPdi_param_1,
	.param .u32 _Z15computeGradientPKdPdi_param_2
)
{
	.reg .pred 	%p<10>;
	.reg .b32 	%r<36>;
	.reg .b64 	%rd<23>;
	.reg .b64 	%fd<83>;

	ld.param.u64 	%rd1, [_Z15computeGradientPKdPdi_param_0];
	ld.param.u64 	%rd2, [_Z15computeGradientPKdPdi_param_1];
	ld.param.u32 	%r12, [_Z15computeGradientPKdPdi_param_2];
	mov.u64 	%rd3, $str$1;
	cvta.global.u64 	%rd4, %rd3;
	{ // callseq 0, 0
	.param .b64 param0;
	st.param.b64 	[param0], %rd4;
	.param .b64 param1;
	st.param.b64 	[param1], 0;
	.param .b32 retval0;
	call.uni (retval0), 
	vprintf, 
	(
	param0, 
	param1
	);
	ld.param.b32 	%r13, [retval0];
	} // callseq 0
	mov.u32 	%r15, %ctaid.x;
	mov.u32 	%r16, %ntid.x;
	mov.u32 	%r17, %tid.x;
	mad.lo.s32 	%r1, %r15, %r16, %r17;
	setp.ge.s32 	%p1, %r1, %r12;
	@%p1 bra 	$L__BB0_12;
	cvta.to.global.u64 	%rd5, %rd1;
	mul.wide.s32 	%rd6, %r1, 8;
	add.s64 	%rd7, %rd5, %rd6;
	ld.global.f64 	%fd1, [%rd7];
	add.f64 	%fd2, %fd1, 0d3EE4F8B588E368F1;
	mov.u64 	%rd8, $str;
	cvta.global.u64 	%rd9, %rd8;
	{ // callseq 1, 0
	.param .b64 param0;
	st.param.b64 	[param0], %rd9;
	.param .b64 param1;
	st.param.b64 	[param1], 0;
	.param .b32 retval0;
	call.uni (retval0), 
	vprintf, 
	(
	param0, 
	param1
	);
	ld.param.b32 	%r18, [retval0];
	} // callseq 1
	mul.f64 	%fd3, %fd2, 0d401921FB54442D18;
	abs.f64 	%fd4, %fd3;
	setp.neu.f64 	%p2, %fd4, 0d7FF0000000000000;
	@%p2 bra 	$L__BB0_3;
	mov.f64 	%fd24, 0d0000000000000000;
	mul.rn.f64 	%fd80, %fd3, %fd24;
	mov.b32 	%r33, 1;
	bra.uni 	$L__BB0_6;
$L__BB0_3:
	mul.f64 	%fd19, %fd3, 0d3FE45F306DC9C883;
	cvt.rni.s32.f64 	%r32, %fd19;
	cvt.rn.f64.s32 	%fd20, %r32;
	fma.rn.f64 	%fd21, %fd20, 0dBFF921FB54442D18, %fd3;
	fma.rn.f64 	%fd22, %fd20, 0dBC91A62633145C00, %fd21;
	fma.rn.f64 	%fd80, %fd20, 0dB97B839A252049C0, %fd22;
	setp.ltu.f64 	%p3, %fd4, 0d41E0000000000000;
	@%p3 bra 	$L__BB0_5;
	{ // callseq 2, 0
	.param .b64 param0;
	st.param.f64 	[param0], %fd3;
	.param .align 16 .b8 retval0[16];
	call.uni (retval0), 
	__internal_trig_reduction_slowpathd, 
	(
	param0
	);
	ld.param.f64 	%fd80, [retval0];
	ld.param.b32 	%r32, [retval0+8];
	} // callseq 2
$L__BB0_5:
	add.s32 	%r33, %r32, 1;
$L__BB0_6:
	add.f64 	%fd10, %fd1, 0dBEE4F8B588E368F1;
	shl.b32 	%r22, %r33, 6;
	cvt.u64.u32 	%rd10, %r22;
	and.b64  	%rd11, %rd10, 64;
	mov.u64 	%rd12, __cudart_sin_cos_coeffs;
	add.s64 	%rd13, %rd12, %rd11;
	mul.rn.f64 	%fd25, %fd80, %fd80;
	and.b32  	%r23, %r33, 1;
	setp.eq.b32 	%p4, %r23, 1;
	selp.f64 	%fd26, 0dBDA8FF8320FD8164, 0d3DE5DB65F9785EBA, %p4;
	ld.global.nc.v2.f64 	{%fd27, %fd28}, [%rd13];
	fma.rn.f64 	%fd29, %fd26, %fd25, %fd27;
	fma.rn.f64 	%fd30, %fd29, %fd25, %fd28;
	ld.global.nc.v2.f64 	{%fd31, %fd32}, [%rd13+16];
	fma.rn.f64 	%fd33, %fd30, %fd25, %fd31;
	fma.rn.f64 	%fd34, %fd33, %fd25, %fd32;
	ld.global.nc.v2.f64 	{%fd35, %fd36}, [%rd13+32];
	fma.rn.f64 	%fd37, %fd34, %fd25, %fd35;
	fma.rn.f64 	%fd38, %fd37, %fd25, %fd36;
	fma.rn.f64 	%fd39, %fd38, %fd80, %fd80;
	fma.rn.f64 	%fd40, %fd38, %fd25, 0d3FF0000000000000;
	selp.f64 	%fd41, %fd40, %fd39, %p4;
	and.b32  	%r24, %r33, 2;
	setp.eq.s32 	%p5, %r24, 0;
	mov.f64 	%fd42, 0d0000000000000000;
	sub.f64 	%fd43, %fd42, %fd41;
	selp.f64 	%fd44, %fd41, %fd43, %p5;
	mul.f64 	%fd45, %fd44, 0dC024000000000000;
	fma.rn.f64 	%fd11, %fd2, %fd2, %fd45;
	cvta.global.u64 	%rd15, %rd8;
	{ // callseq 3, 0
	.param .b64 param0;
	st.param.b64 	[param0], %rd15;
	.param .b64 param1;
	st.param.b64 	[param1], 0;
	.param .b32 retval0;
	call.uni (retval0), 
	vprintf, 
	(
	param0, 
	param1
	);
	ld.param.b32 	%r25, [retval0];
	} // callseq 3
	mul.f64 	%fd12, %fd10, 0d401921FB54442D18;
	abs.f64 	%fd13, %fd12;
	setp.neu.f64 	%p6, %fd13, 0d7FF0000000000000;
	@%p6 bra 	$L__BB0_8;
	mov.f64 	%fd51, 0d0000000000000000;
	mul.rn.f64 	%fd82, %fd12, %fd51;
	mov.b32 	%r35, 1;
	bra.uni 	$L__BB0_11;
$L__BB0_8:
	mul.f64 	%fd46, %fd12, 0d3FE45F306DC9C883;
	cvt.rni.s32.f64 	%r34, %fd46;
	cvt.rn.f64.s32 	%fd47, %r34;
	fma.rn.f64 	%fd48, %fd47, 0dBFF921FB54442D18, %fd12;
	fma.rn.f64 	%fd49, %fd47, 0dBC91A62633145C00, %fd48;
	fma.rn.f64 	%fd82, %fd47, 0dB97B839A252049C0, %fd49;
	setp.ltu.f64 	%p7, %fd13, 0d41E0000000000000;
	@%p7 bra 	$L__BB0_10;
	{ // callseq 4, 0
	.param .b64 param0;
	st.param.f64 	[param0], %fd12;
	.param .align 16 .b8 retval0[16];
	call.uni (retval0), 
	__internal_trig_reduction_slowpathd, 
	(
	param0
	);
	ld.param.f64 	%fd82, [retval0];
	ld.param.b32 	%r34, [retval0+8];
	} // callseq 4
$L__BB0_10:
	add.s32 	%r35, %r34, 1;
$L__BB0_11:
	shl.b32 	%r29, %r35, 6;
	cvt.u64.u32 	%rd16, %r29;
	and.b64  	%rd17, %rd16, 64;
	add.s64 	%rd19, %rd12, %rd17;
	mul.rn.f64 	%fd52, %fd82, %fd82;
	and.b32  	%r30, %r35, 1;
	setp.eq.b32 	%p8, %r30, 1;
	selp.f64 	%fd53, 0dBDA8FF8320FD8164, 0d3DE5DB65F9785EBA, %p8;
	ld.global.nc.v2.f64 	{%fd54, %fd55}, [%rd19];
	fma.rn.f64 	%fd56, %fd53, %fd52, %fd54;
	fma.rn.f64 	%fd57, %fd56, %fd52, %fd55;
	ld.global.nc.v2.f64 	{%fd58, %fd59}, [%rd19+16];
	fma.rn.f64 	%fd60, %fd57, %fd52, %fd58;
	fma.rn.f64 	%fd61, %fd60, %fd52, %fd59;
	ld.global.nc.v2.f64 	{%fd62, %fd63}, [%rd19+32];
	fma.rn.f64 	%fd64, %fd61, %fd52, %fd62;
	fma.rn.f64 	%fd65, %fd64, %fd52, %fd63;
	fma.rn.f64 	%fd66, %fd65, %fd82, %fd82;
	fma.rn.f64 	%fd67, %fd65, %fd52, 0d3FF0000000000000;
	selp.f64 	%fd68, %fd67, %fd66, %p8;
	and.b32  	%r31, %r35, 2;
	setp.eq.s32 	%p9, %r31, 0;
	mov.f64 	%fd69, 0d0000000000000000;
	sub.f64 	%fd70, %fd69, %fd68;
	selp.f64 	%fd71, %fd68, %fd70, %p9;
	mul.f64 	%fd72, %fd71, 0d4024000000000000;
	mul.f64 	%fd73, %fd10, %fd10;
	sub.f64 	%fd74, %fd73, %fd72;
	add.f64 	%fd75, %fd74, 0d4024000000000000;
	add.f64 	%fd76, %fd11, 0d4024000000000000;
	sub.f64 	%fd77, %fd76, %fd75;
	div.rn.f64 	%fd78, %fd77, 0d3EF4F8B588E368F1;
	cvta.to.global.u64 	%rd20, %rd2;
	add.s64 	%rd22, %rd20, %rd6;
	st.global.f64 	[%rd22], %fd78;
$L__BB0_12:
	ret;

}
	// .globl	_Z16initializePointsPdim
.visible .entry _Z16initializePointsPdim(
	.param .u64 .ptr .align 1 _Z16initializePointsPdim_param_0,
	.param .u32 _Z16initializePointsPdim_param_1,
	.param .u64 _Z16initializePointsPdim_param_2
)
{
	.local .align 8 .b8 	__local_depot1[48];
	.reg .b64 	%SP;
	.reg .b64 	%SPL;
	.reg .pred 	%p<64>;
	.reg .b32 	%r<1201>;
	.reg .b32 	%f<3>;
	.reg .b64 	%rd<30>;
	.reg .b64 	%fd<3>;

	mov.u64 	%SPL, __local_depot1;
	ld.param.u64 	%rd10, [_Z16initializePointsPdim_param_0];
	ld.param.u32 	%r541, [_Z16initializePointsPdim_param_1];
	ld.param.u64 	%rd11, [_Z16initializePointsPdim_param_2];
	mov.u64 	%rd12, $str$2;
	cvta.global.u64 	%rd13, %rd12;
	{ // callseq 5, 0
	.param .b64 param0;
	st.param.b64 	[param0], %rd13;
	.param .b64 param1;
	st.param.b64 	[param1], 0;
	.param .b32 retval0;
	call.uni (retval0), 
	vprintf, 
	(
	param0, 
	param1
	);
	ld.param.b32 	%r542, [retval0];
	} // callseq 5
	mov.u32 	%r544, %ctaid.x;
	mov.u32 	%r545, %ntid.x;
	mov.u32 	%r546, %tid.x;
	mad.lo.s32 	%r1, %r544, %r545, %r546;
	setp.ge.s32 	%p1, %r1, %r541;
	@%p1 bra 	$L__BB1_117;
	add.u64 	%rd1, %SPL, 0;
	cvt.s64.s32 	%rd2, %r1;
	cvt.u32.u64 	%r547, %rd11;
	xor.b32  	%r548, %r547, -1429050551;
	mul.lo.s32 	%r549, %r548, 1099087573;
	{ .reg .b32 tmp; mov.b64 {tmp, %r550}, %rd11; }
	xor.b32  	%r551, %r550, -136515619;
	mul.lo.s32 	%r552, %r551, -1703105765;
	add.s32 	%r553, %r549, %r552;
	add.s32 	%r2, %r553, 6615241;
	add.s32 	%r937, %r549, 123456789;
	st.local.v2.u32 	[%rd1], {%r2, %r937};
	xor.b32  	%r554, %r549, 362436069;
	add.s32 	%r555, %r552, 521288629;
	st.local.v2.u32 	[%rd1+8], {%r554, %r555};
	xor.b32  	%r556, %r552, 88675123;
	add.s32 	%r933, %r549, 5783321;
	st.local.v2.u32 	[%rd1+16], {%r556, %r933};
	setp.eq.s32 	%p2, %r1, 0;
	@%p2 bra 	$L__BB1_116;
	mov.b32 	%r920, 0;
	mov.u64 	%rd29, %rd2;
$L__BB1_3:
	mov.u64 	%rd3, %rd29;
	and.b64  	%rd4, %rd3, 3;
	setp.eq.s64 	%p3, %rd4, 0;
	@%p3 bra 	$L__BB1_115;
	mul.wide.u32 	%rd15, %r920, 3200;
	mov.u64 	%rd16, precalc_xorwow_matrix;
	add.s64 	%rd5, %rd16, %rd15;
	mov.b32 	%r933, 0;
	mov.u32 	%r934, %r933;
	mov.u32 	%r935, %r933;
	mov.u32 	%r936, %r933;
	mov.u32 	%r937, %r933;
	mov.u32 	%r926, %r933;
$L__BB1_5:
	mul.wide.u32 	%rd17, %r926, 4;
	add.s64 	%rd18, %rd1, %rd17;
	ld.local.u32 	%r14, [%rd18+4];
	shl.b32 	%r15, %r926, 5;
	mov.b32 	%r932, 0;
$L__BB1_6:
	.pragma "nounroll";
	shr.u32 	%r560, %r14, %r932;
	and.b32  	%r561, %r560, 1;
	setp.eq.b32 	%p4, %r561, 1;
	not.pred 	%p5, %p4;
	add.s32 	%r562, %r15, %r932;
	mul.lo.s32 	%r563, %r562, 5;
	mul.wide.u32 	%rd19, %r563, 4;
	add.s64 	%rd6, %rd5, %rd19;
	@%p5 bra 	$L__BB1_8;
	ld.global.u32 	%r564, [%rd6];
	xor.b32  	%r937, %r937, %r564;
	ld.global.u32 	%r565, [%rd6+4];
	xor.b32  	%r936, %r936, %r565;
	ld.global.u32 	%r566, [%rd6+8];
	xor.b32  	%r935, %r935, %r566;
	ld.global.u32 	%r567, [%rd6+12];
	xor.b32  	%r934, %r934, %r567;
	ld.global.u32 	%r568, [%rd6+16];
	xor.b32  	%r933, %r933, %r568;
$L__BB1_8:
	and.b32  	%r570, %r560, 2;
	setp.eq.s32 	%p6, %r570, 0;
	@%p6 bra 	$L__BB1_10;
	ld.global.u32 	%r571, [%rd6+20];
	xor.b32  	%r937, %r937, %r571;
	ld.global.u32 	%r572, [%rd6+24];
	xor.b32  	%r936, %r936, %r572;
	ld.global.u32 	%r573, [%rd6+28];
	xor.b32  	%r935, %r935, %r573;
	ld.global.u32 	%r574, [%rd6+32];
	xor.b32  	%r934, %r934, %r574;
	ld.global.u32 	%r575, [%rd6+36];
	xor.b32  	%r933, %r933, %r575;
$L__BB1_10:
	and.b32  	%r577, %r560, 4;
	setp.eq.s32 	%p7, %r577, 0;
	@%p7 bra 	$L__BB1_12;
	ld.global.u32 	%r578, [%rd6+40];
	xor.b32  	%r937, %r937, %r578;
	ld.global.u32 	%r579, [%rd6+44];
	xor.b32  	%r936, %r936, %r579;
	ld.global.u32 	%r580, [%rd6+48];
	xor.b32  	%r935, %r935, %r580;
	ld.global.u32 	%r581, [%rd6+52];
	xor.b32  	%r934, %r934, %r581;
	ld.global.u32 	%r582, [%rd6+56];
	xor.b32  	%r933, %r933, %r582;
$L__BB1_12:
	and.b32  	%r584, %r560, 8;
	setp.eq.s32 	%p8, %r584, 0;
	@%p8 bra 	$L__BB1_14;
	ld.global.u32 	%r585, [%rd6+60];
	xor.b32  	%r937, %r937, %r585;
	ld.global.u32 	%r586, [%rd6+64];
	xor.b32  	%r936, %r936, %r586;
	ld.global.u32 	%r587, [%rd6+68];
	xor.b32  	%r935, %r935, %r587;
	ld.global.u32 	%r588, [%rd6+72];
	xor.b32  	%r934, %r934, %r588;
	ld.global.u32 	%r589, [%rd6+76];
	xor.b32  	%r933, %r933, %r589;
$L__BB1_14:
	and.b32  	%r591, %r560, 16;
	setp.eq.s32 	%p9, %r591, 0;
	@%p9 bra 	$L__BB1_16;
	ld.global.u32 	%r592, [%rd6+80];
	xor.b32  	%r937, %r937, %r592;
	ld.global.u32 	%r593, [%rd6+84];
	xor.b32  	%r936, %r936, %r593;
	ld.global.u32 	%r594, [%rd6+88];
	xor.b32  	%r935, %r935, %r594;
	ld.global.u32 	%r595, [%rd6+92];
	xor.b32  	%r934, %r934, %r595;
	ld.global.u32 	%r596, [%rd6+96];
	xor.b32  	%r933, %r933, %r596;
$L__BB1_16:
	and.b32  	%r598, %r560, 32;
	setp.eq.s32 	%p10, %r598, 0;
	@%p10 bra 	$L__BB1_18;
	ld.global.u32 	%r599, [%rd6+100];
	xor.b32  	%r937, %r937, %r599;
	ld.global.u32 	%r600, [%rd6+104];
	xor.b32  	%r936, %r936, %r600;
	ld.global.u32 	%r601, [%rd6+108];
	xor.b32  	%r935, %r935, %r601;
	ld.global.u32 	%r602, [%rd6+112];
	xor.b32  	%r934, %r934, %r602;
	ld.global.u32 	%r603, [%rd6+116];
	xor.b32  	%r933, %r933, %r603;
$L__BB1_18:
	and.b32  	%r605, %r560, 64;
	setp.eq.s32 	%p11, %r605, 0;
	@%p11 bra 	$L__BB1_20;
	ld.global.u32 	%r606, [%rd6+120];
	xor.b32  	%r937, %r937, %r606;
	ld.global.u32 	%r607, [%rd6+124];
	xor.b32  	%r936, %r936, %r607;
	ld.global.u32 	%r608, [%rd6+128];
	xor.b32  	%r935, %r935, %r608;
	ld.global.u32 	%r609, [%rd6+132];
	xor.b32  	%r934, %r934, %r609;
	ld.global.u32 	%r610, [%rd6+136];
	xor.b32  	%r933, %r933, %r610;
$L__BB1_20:
	and.b32  	%r612, %r560, 128;
	setp.eq.s32 	%p12, %r612, 0;
	@%p12 bra 	$L__BB1_22;
	ld.global.u32 	%r613, [%rd6+140];
	xor.b32  	%r937, %r937, %r613;
	ld.global.u32 	%r614, [%rd6+144];
	xor.b32  	%r936, %r936, %r614;
	ld.global.u32 	%r615, [%rd6+148];
	xor.b32  	%r935, %r935, %r615;
	ld.global.u32 	%r616, [%rd6+152];
	xor.b32  	%r934, %r934, %r616;
	ld.global.u32 	%r617, [%rd6+156];
	xor.b32  	%r933, %r933, %r617;
$L__BB1_22:
	and.b32  	%r619, %r560, 256;
	setp.eq.s32 	%p13, %r619, 0;
	@%p13 bra 	$L__BB1_24;
	ld.global.u32 	%r620, [%rd6+160];
	xor.b32  	%r937, %r937, %r620;
	ld.global.u32 	%r621, [%rd6+164];
	xor.b32  	%r936, %r936, %r621;
	ld.global.u32 	%r622, [%rd6+168];
	xor.b32  	%r935, %r935, %r622;
	ld.global.u32 	%r623, [%rd6+172];
	xor.b32  	%r934, %r934, %r623;
	ld.global.u32 	%r624, [%rd6+176];
	xor.b32  	%r933, %r933, %r624;
$L__BB1_24:
	and.b32  	%r626, %r560, 512;
	setp.eq.s32 	%p14, %r626, 0;
	@%p14 bra 	$L__BB1_26;
	ld.global.u32 	%r627, [%rd6+180];
	xor.b32  	%r937, %r937, %r627;
	ld.global.u32 	%r628, [%rd6+184];
	xor.b32  	%r936, %r936, %r628;
	ld.global.u32 	%r629, [%rd6+188];
	xor.b32  	%r935, %r935, %r629;
	ld.global.u32 	%r630, [%rd6+192];
	xor.b32  	%r934, %r934, %r630;
	ld.global.u32 	%r631, [%rd6+196];
	xor.b32  	%r933, %r933, %r631;
$L__BB1_26:
	and.b32  	%r633, %r560, 1024;
	setp.eq.s32 	%p15, %r633, 0;
	@%p15 bra 	$L__BB1_28;
	ld.global.u32 	%r634, [%rd6+200];
	xor.b32  	%r937, %r937, %r634;
	ld.global.u32 	%r635, [%rd6+204];
	xor.b32  	%r936, %r936, %r635;
	ld.global.u32 	%r636, [%rd6+208];
	xor.b32  	%r935, %r935, %r636;
	ld.global.u32 	%r637, [%rd6+212];
	xor.b32  	%r934, %r934, %r637;
	ld.global.u32 	%r638, [%rd6+216];
	xor.b32  	%r933, %r933, %r638;
$L__BB1_28:
	and.b32  	%r640, %r560, 2048;
	setp.eq.s32 	%p16, %r640, 0;
	@%p16 bra 	$L__BB1_30;
	ld.global.u32 	%r641, [%rd6+220];
	xor.b32  	%r937, %r937, %r641;
	ld.global.u32 	%r642, [%rd6+224];
	xor.b32  	%r936, %r936, %r642;
	ld.global.u32 	%r643, [%rd6+228];
	xor.b32  	%r935, %r935, %r643;
	ld.global.u32 	%r644, [%rd6+232];
	xor.b32  	%r934, %r934, %r644;
	ld.global.u32 	%r645, [%rd6+236];
	xor.b32  	%r933, %r933, %r645;
$L__BB1_30:
	and.b32  	%r647, %r560, 4096;
	setp.eq.s32 	%p17, %r647, 0;
	@%p17 bra 	$L__BB1_32;
	ld.global.u32 	%r648, [%rd6+240];
	xor.b32  	%r937, %r937, %r648;
	ld.global.u32 	%r649, [%rd6+244];
	xor.b32  	%r936, %r936, %r649;
	ld.global.u32 	%r650, [%rd6+248];
	xor.b32  	%r935, %r935, %r650;
	ld.global.u32 	%r651, [%rd6+252];
	xor.b32  	%r934, %r934, %r651;
	ld.global.u32 	%r652, [%rd6+256];
	xor.b32  	%r933, %r933, %r652;
$L__BB1_32:
	and.b32  	%r654, %r560, 8192;
	setp.eq.s32 	%p18, %r654, 0;
	@%p18 bra 	$L__BB1_34;
	ld.global.u32 	%r655, [%rd6+260];
	xor.b32  	%r937, %r937, %r655;
	ld.global.u32 	%r656, [%rd6+264];
	xor.b32  	%r936, %r936, %r656;
	ld.global.u32 	%r657, [%rd6+268];
	xor.b32  	%r935, %r935, %r657;
	ld.global.u32 	%r658, [%rd6+272];
	xor.b32  	%r934, %r934, %r658;
	ld.global.u32 	%r659, [%rd6+276];
	xor.b32  	%r933, %r933, %r659;
$L__BB1_34:
	and.b32  	%r661, %r560, 16384;
	setp.eq.s32 	%p19, %r661, 0;
	@%p19 bra 	$L__BB1_36;
	ld.global.u32 	%r662, [%rd6+280];
	xor.b32  	%r937, %r937, %r662;
	ld.global.u32 	%r663, [%rd6+284];
	xor.b32  	%r936, %r936, %r663;
	ld.global.u32 	%r664, [%rd6+288];
	xor.b32  	%r935, %r935, %r664;
	ld.global.u32 	%r665, [%rd6+292];
	xor.b32  	%r934, %r934, %r665;
	ld.global.u32 	%r666, [%rd6+296];
	xor.b32  	%r933, %r933, %r666;
$L__BB1_36:
	and.b32  	%r668, %r560, 32768;
	setp.eq.s32 	%p20, %r668, 0;
	@%p20 bra 	$L__BB1_38;
	ld.global.u32 	%r669, [%rd6+300];
	xor.b32  	%r937, %r937, %r669;
	ld.global.u32 	%r670, [%rd6+304];
	xor.b32  	%r936, %r936, %r670;
	ld.global.u32 	%r671, [%rd6+308];
	xor.b32  	%r935, %r935, %r671;
	ld.global.u32 	%r672, [%rd6+312];
	xor.b32  	%r934, %r934, %r672;
	ld.global.u32 	%r673, [%rd6+316];
	xor.b32  	%r933, %r933, %r673;
$L__BB1_38:
	add.s32 	%r932, %r932, 16;
	setp.ne.s32 	%p21, %r932, 32;
	@%p21 bra 	$L__BB1_6;
	mad.lo.s32 	%r674, %r926, -31, %r15;
	add.s32 	%r926, %r674, 1;
	setp.ne.s32 	%p22, %r926, 5;
	@%p22 bra 	$L__BB1_5;
	st.local.u32 	[%rd1+4], %r937;
	st.local.v2.u32 	[%rd1+8], {%r936, %r935};
	st.local.v2.u32 	[%rd1+16], {%r934, %r933};
	setp.eq.s64 	%p23, %rd4, 1;
	@%p23 bra 	$L__BB1_115;
	mov.b32 	%r933, 0;
	mov.u32 	%r1026, %r933;
	mov.u32 	%r1027, %r933;
	mov.u32 	%r1028, %r933;
	mov.u32 	%r937, %r933;
	mov.u32 	%r1018, %r933;
$L__BB1_42:
	mul.wide.u32 	%rd20, %r1018, 4;
	add.s64 	%rd21, %rd1, %rd20;
	ld.local.u32 	%r190, [%rd21+4];
	shl.b32 	%r191, %r1018, 5;
	mov.b32 	%r1024, 0;
$L__BB1_43:
	.pragma "nounroll";
	shr.u32 	%r677, %r190, %r1024;
	and.b32  	%r678, %r677, 1;
	setp.eq.b32 	%p24, %r678, 1;
	not.pred 	%p25, %p24;
	add.s32 	%r679, %r191, %r1024;
	mul.lo.s32 	%r680, %r679, 5;
	mul.wide.u32 	%rd22, %r680, 4;
	add.s64 	%rd7, %rd5, %rd22;
	@%p25 bra 	$L__BB1_45;
	ld.global.u32 	%r681, [%rd7];
	xor.b32  	%r937, %r937, %r681;
	ld.global.u32 	%r682, [%rd7+4];
	xor.b32  	%r1028, %r1028, %r682;
	ld.global.u32 	%r683, [%rd7+8];
	xor.b32  	%r1027, %r1027, %r683;
	ld.global.u32 	%r684, [%rd7+12];
	xor.b32  	%r1026, %r1026, %r684;
	ld.global.u32 	%r685, [%rd7+16];
	xor.b32  	%r933, %r933, %r685;
$L__BB1_45:
	and.b32  	%r687, %r677, 2;
	setp.eq.s32 	%p26, %r687, 0;
	@%p26 bra 	$L__BB1_47;
	ld.global.u32 	%r688, [%rd7+20];
	xor.b32  	%r937, %r937, %r688;
	ld.global.u32 	%r689, [%rd7+24];
	xor.b32  	%r1028, %r1028, %r689;
	ld.global.u32 	%r690, [%rd7+28];
	xor.b32  	%r1027, %r1027, %r690;
	ld.global.u32 	%r691, [%rd7+32];
	xor.b32  	%r1026, %r1026, %r691;
	ld.global.u32 	%r692, [%rd7+36];
	xor.b32  	%r933, %r933, %r692;
$L__BB1_47:
	and.b32  	%r694, %r677, 4;
	setp.eq.s32 	%p27, %r694, 0;
	@%p27 bra 	$L__BB1_49;
	ld.global.u32 	%r695, [%rd7+40];
	xor.b32  	%r937, %r937, %r695;
	ld.global.u32 	%r696, [%rd7+44];
	xor.b32  	%r1028, %r1028, %r696;
	ld.global.u32 	%r697, [%rd7+48];
	xor.b32  	%r1027, %r1027, %r697;
	ld.global.u32 	%r698, [%rd7+52];
	xor.b32  	%r1026, %r1026, %r698;
	ld.global.u32 	%r699, [%rd7+56];
	xor.b32  	%r933, %r933, %r699;
$L__BB1_49:
	and.b32  	%r701, %r677, 8;
	setp.eq.s32 	%p28, %r701, 0;
	@%p28 bra 	$L__BB1_51;
	ld.global.u32 	%r702, [%rd7+60];
	xor.b32  	%r937, %r937, %r702;
	ld.global.u32 	%r703, [%rd7+64];
	xor.b32  	%r1028, %r1028, %r703;
	ld.global.u32 	%r704, [%rd7+68];
	xor.b32  	%r1027, %r1027, %r704;
	ld.global.u32 	%r705, [%rd7+72];
	xor.b32  	%r1026, %r1026, %r705;
	ld.global.u32 	%r706, [%rd7+76];
	xor.b32  	%r933, %r933, %r706;
$L__BB1_51:
	and.b32  	%r708, %r677, 16;
	setp.eq.s32 	%p29, %r708, 0;
	@%p29 bra 	$L__BB1_53;
	ld.global.u32 	%r709, [%rd7+80];
	xor.b32  	%r937, %r937, %r709;
	ld.global.u32 	%r710, [%rd7+84];
	xor.b32  	%r1028, %r1028, %r710;
	ld.global.u32 	%r711, [%rd7+88];
	xor.b32  	%r1027, %r1027, %r711;
	ld.global.u32 	%r712, [%rd7+92];
	xor.b32  	%r1026, %r1026, %r712;
	ld.global.u32 	%r713, [%rd7+96];
	xor.b32  	%r933, %r933, %r713;
$L__BB1_53:
	and.b32  	%r715, %r677, 32;
	setp.eq.s32 	%p30, %r715, 0;
	@%p30 bra 	$L__BB1_55;
	ld.global.u32 	%r716, [%rd7+100];
	xor.b32  	%r937, %r937, %r716;
	ld.global.u32 	%r717, [%rd7+104];
	xor.b32  	%r1028, %r1028, %r717;
	ld.global.u32 	%r718, [%rd7+108];
	xor.b32  	%r1027, %r1027, %r718;
	ld.global.u32 	%r719, [%rd7+112];
	xor.b32  	%r1026, %r1026, %r719;
	ld.global.u32 	%r720, [%rd7+116];
	xor.b32  	%r933, %r933, %r720;
$L__BB1_55:
	and.b32  	%r722, %r677, 64;
	setp.eq.s32 	%p31, %r722, 0;
	@%p31 bra 	$L__BB1_57;
	ld.global.u32 	%r723, [%rd7+120];
	xor.b32  	%r937, %r937, %r723;
	ld.global.u32 	%r724, [%rd7+124];
	xor.b32  	%r1028, %r1028, %r724;
	ld.global.u32 	%r725, [%rd7+128];
	xor.b32  	%r1027, %r1027, %r725;
	ld.global.u32 	%r726, [%rd7+132];
	xor.b32  	%r1026, %r1026, %r726;
	ld.global.u32 	%r727, [%rd7+136];
	xor.b32  	%r933, %r933, %r727;
$L__BB1_57:
	and.b32  	%r729, %r677, 128;
	setp.eq.s32 	%p32, %r729, 0;
	@%p32 bra 	$L__BB1_59;
	ld.global.u32 	%r730, [%rd7+140];
	xor.b32  	%r937, %r937, %r730;
	ld.global.u32 	%r731, [%rd7+144];
	xor.b32  	%r1028, %r1028, %r731;
	ld.global.u32 	%r732, [%rd7+148];
	xor.b32  	%r1027, %r1027, %r732;
	ld.global.u32 	%r733, [%rd7+152];
	xor.b32  	%r1026, %r1026, %r733;
	ld.global.u32 	%r734, [%rd7+156];
	xor.b32  	%r933, %r933, %r734;
$L__BB1_59:
	and.b32  	%r736, %r677, 256;
	setp.eq.s32 	%p33, %r736, 0;
	@%p33 bra 	$L__BB1_61;
	ld.global.u32 	%r737, [%rd7+160];
	xor.b32  	%r937, %r937, %r737;
	ld.global.u32 	%r738, [%rd7+164];
	xor.b32  	%r1028, %r1028, %r738;
	ld.global.u32 	%r739, [%rd7+168];
	xor.b32  	%r1027, %r1027, %r739;
	ld.global.u32 	%r740, [%rd7+172];
	xor.b32  	%r1026, %r1026, %r740;
	ld.global.u32 	%r741, [%rd7+176];
	xor.b32  	%r933, %r933, %r741;
$L__BB1_61:
	and.b32  	%r743, %r677, 512;
	setp.eq.s32 	%p34, %r743, 0;
	@%p34 bra 	$L__BB1_63;
	ld.global.u32 	%r744, [%rd7+180];
	xor.b32  	%r937, %r937, %r744;
	ld.global.u32 	%r745, [%rd7+184];
	xor.b32  	%r1028, %r1028, %r745;
	ld.global.u32 	%r746, [%rd7+188];
	xor.b32  	%r1027, %r1027, %r746;
	ld.global.u32 	%r747, [%rd7+192];
	xor.b32  	%r1026, %r1026, %r747;
	ld.global.u32 	%r748, [%rd7+196];
	xor.b32  	%r933, %r933, %r748;
$L__BB1_63:
	and.b32  	%r750, %r677, 1024;
	setp.eq.s32 	%p35, %r750, 0;
	@%p35 bra 	$L__BB1_65;
	ld.global.u32 	%r751, [%rd7+200];
	xor.b32  	%r937, %r937, %r751;
	ld.global.u32 	%r752, [%rd7+204];
	xor.b32  	%r1028, %r1028, %r752;
	ld.global.u32 	%r753, [%rd7+208];
	xor.b32  	%r1027, %r1027, %r753;
	ld.global.u32 	%r754, [%rd7+212];
	xor.b32  	%r1026, %r1026, %r754;
	ld.global.u32 	%r755, [%rd7+216];
	xor.b32  	%r933, %r933, %r755;
$L__BB1_65:
	and.b32  	%r757, %r677, 2048;
	setp.eq.s32 	%p36, %r757, 0;
	@%p36 bra 	$L__BB1_67;
	ld.global.u32 	%r758, [%rd7+220];
	xor.b32  	%r937, %r937, %r758;
	ld.global.u32 	%r759, [%rd7+224];
	xor.b32  	%r1028, %r1028, %r759;
	ld.global.u32 	%r760, [%rd7+228];
	xor.b32  	%r1027, %r1027, %r760;
	ld.global.u32 	%r761, [%rd7+232];
	xor.b32  	%r1026, %r1026, %r761;
	ld.global.u32 	%r762, [%rd7+236];
	xor.b32  	%r933, %r933, %r762;
$L__BB1_67:
	and.b32  	%r764, %r677, 4096;
	setp.eq.s32 	%p37, %r764, 0;
	@%p37 bra 	$L__BB1_69;
	ld.global.u32 	%r765, [%rd7+240];
	xor.b32  	%r937, %r937, %r765;
	ld.global.u32 	%r766, [%rd7+244];
	xor.b32  	%r1028, %r1028, %r766;
	ld.global.u32 	%r767, [%rd7+248];
	xor.b32  	%r1027, %r1027, %r767;
	ld.global.u32 	%r768, [%rd7+252];
	xor.b32  	%r1026, %r1026, %r768;
	ld.global.u32 	%r769, [%rd7+256];
	xor.b32  	%r933, %r933, %r769;
$L__BB1_69:
	and.b32  	%r771, %r677, 8192;
	setp.eq.s32 	%p38, %r771, 0;
	@%p38 bra 	$L__BB1_71;
	ld.global.u32 	%r772, [%rd7+260];
	xor.b32  	%r937, %r937, %r772;
	ld.global.u32 	%r773, [%rd7+264];
	xor.b32  	%r1028, %r1028, %r773;
	ld.global.u32 	%r774, [%rd7+268];
	xor.b32  	%r1027, %r1027, %r774;
	ld.global.u32 	%r775, [%rd7+272];
	xor.b32  	%r1026, %r1026, %r775;
	ld.global.u32 	%r776, [%rd7+276];
	xor.b32  	%r933, %r933, %r776;
$L__BB1_71:
	and.b32  	%r778, %r677, 16384;
	setp.eq.s32 	%p39, %r778, 0;
	@%p39 bra 	$L__BB1_73;
	ld.global.u32 	%r779, [%rd7+280];
	xor.b32  	%r937, %r937, %r779;
	ld.global.u32 	%r780, [%rd7+284];
	xor.b32  	%r1028, %r1028, %r780;
	ld.global.u32 	%r781, [%rd7+288];
	xor.b32  	%r1027, %r1027, %r781;
	ld.global.u32 	%r782, [%rd7+292];
	xor.b32  	%r1026, %r1026, %r782;
	ld.global.u32 	%r783, [%rd7+296];
	xor.b32  	%r933, %r933, %r783;
$L__BB1_73:
	and.b32  	%r785, %r677, 32768;
	setp.eq.s32 	%p40, %r785, 0;
	@%p40 bra 	$L__BB1_75;
	ld.global.u32 	%r786, [%rd7+300];
	xor.b32  	%r937, %r937, %r786;
	ld.global.u32 	%r787, [%rd7+304];
	xor.b32  	%r1028, %r1028, %r787;
	ld.global.u32 	%r788, [%rd7+308];
	xor.b32  	%r1027, %r1027, %r788;
	ld.global.u32 	%r789, [%rd7+312];
	xor.b32  	%r1026, %r1026, %r789;
	ld.global.u32 	%r790, [%rd7+316];
	xor.b32  	%r933, %r933, %r790;
$L__BB1_75:
	add.s32 	%r1024, %r1024, 16;
	setp.ne.s32 	%p41, %r1024, 32;
	@%p41 bra 	$L__BB1_43;
	mad.lo.s32 	%r791, %r1018, -31, %r191;
	add.s32 	%r1018, %r791, 1;
	setp.ne.s32 	%p42, %r1018, 5;
	@%p42 bra 	$L__BB1_42;
	st.local.u32 	[%rd1+4], %r937;
	st.local.v2.u32 	[%rd1+8], {%r1028, %r1027};
	st.local.v2.u32 	[%rd1+16], {%r1026, %r933};
	setp.ne.s64 	%p43, %rd4, 3;
	@%p43 bra 	$L__BB1_115;
	mov.b32 	%r933, 0;
	mov.u32 	%r1118, %r933;
	mov.u32 	%r1119, %r933;
	mov.u32 	%r1120, %r933;
	mov.u32 	%r937, %r933;
	mov.u32 	%r1110, %r933;
$L__BB1_79:
	mul.wide.u32 	%rd23, %r1110, 4;
	add.s64 	%rd24, %rd1, %rd23;
	ld.local.u32 	%r366, [%rd24+4];
	shl.b32 	%r367, %r1110, 5;
	mov.b32 	%r1116, 0;
$L__BB1_80:
	.pragma "nounroll";
	shr.u32 	%r794, %r366, %r1116;
	and.b32  	%r795, %r794, 1;
	setp.eq.b32 	%p44, %r795, 1;
	not.pred 	%p45, %p44;
	add.s32 	%r796, %r367, %r1116;
	mul.lo.s32 	%r797, %r796, 5;
	mul.wide.u32 	%rd25, %r797, 4;
	add.s64 	%rd8, %rd5, %rd25;
	@%p45 bra 	$L__BB1_82;
	ld.global.u32 	%r798, [%rd8];
	xor.b32  	%r937, %r937, %r798;
	ld.global.u32 	%r799, [%rd8+4];
	xor.b32  	%r1120, %r1120, %r799;
	ld.global.u32 	%r800, [%rd8+8];
	xor.b32  	%r1119, %r1119, %r800;
	ld.global.u32 	%r801, [%rd8+12];
	xor.b32  	%r1118, %r1118, %r801;
	ld.global.u32 	%r802, [%rd8+16];
	xor.b32  	%r933, %r933, %r802;
$L__BB1_82:
	and.b32  	%r804, %r794, 2;
	setp.eq.s32 	%p46, %r804, 0;
	@%p46 bra 	$L__BB1_84;
	ld.global.u32 	%r805, [%rd8+20];
	xor.b32  	%r937, %r937, %r805;
	ld.global.u32 	%r806, [%rd8+24];
	xor.b32  	%r1120, %r1120, %r806;
	ld.global.u32 	%r807, [%rd8+28];
	xor.b32  	%r1119, %r1119, %r807;
	ld.global.u32 	%r808, [%rd8+32];
	xor.b32  	%r1118, %r1118, %r808;
	ld.global.u32 	%r809, [%rd8+36];
	xor.b32  	%r933, %r933, %r809;
$L__BB1_84:
	and.b32  	%r811, %r794, 4;
	setp.eq.s32 	%p47, %r811, 0;
	@%p47 bra 	$L__BB1_86;
	ld.global.u32 	%r812, [%rd8+40];
	xor.b32  	%r937, %r937, %r812;
	ld.global.u32 	%r813, [%rd8+44];
	xor.b32  	%r1120, %r1120, %r813;
	ld.global.u32 	%r814, [%rd8+48];
	xor.b32  	%r1119, %r1119, %r814;
	ld.global.u32 	%r815, [%rd8+52];
	xor.b32  	%r1118, %r1118, %r815;
	ld.global.u32 	%r816, [%rd8+56];
	xor.b32  	%r933, %r933, %r816;
$L__BB1_86:
	and.b32  	%r818, %r794, 8;
	setp.eq.s32 	%p48, %r818, 0;
	@%p48 bra 	$L__BB1_88;
	ld.global.u32 	%r819, [%rd8+60];
	xor.b32  	%r937, %r937, %r819;
	ld.global.u32 	%r820, [%rd8+64];
	xor.b32  	%r1120, %r1120, %r820;
	ld.global.u32 	%r821, [%rd8+68];
	xor.b32  	%r1119, %r1119, %r821;
	ld.global.u32 	%r822, [%rd8+72];
	xor.b32  	%r1118, %r1118, %r822;
	ld.global.u32 	%r823, [%rd8+76];
	xor.b32  	%r933, %r933, %r823;
$L__BB1_88:
	and.b32  	%r825, %r794, 16;
	setp.eq.s32 	%p49, %r825, 0;
	@%p49 bra 	$L__BB1_90;
	ld.global.u32 	%r826, [%rd8+80];
	xor.b32  	%r937, %r937, %r826;
	ld.global.u32 	%r827, [%rd8+84];
	xor.b32  	%r1120, %r1120, %r827;
	ld.global.u32 	%r828, [%rd8+88];
	xor.b32  	%r1119, %r1119, %r828;
	ld.global.u32 	%r829, [%rd8+92];
	xor.b32  	%r1118, %r1118, %r829;
	ld.global.u32 	%r830, [%rd8+96];
	xor.b32  	%r933, %r933, %r830;
$L__BB1_90:
	and.b32  	%r832, %r794, 32;
	setp.eq.s32 	%p50, %r832, 0;
	@%p50 bra 	$L__BB1_92;
	ld.global.u32 	%r833, [%rd8+100];
	xor.b32  	%r937, %r937, %r833;
	ld.global.u32 	%r834, [%rd8+104];
	xor.b32  	%r1120, %r1120, %r834;
	ld.global.u32 	%r835, [%rd8+108];
	xor.b32  	%r1119, %r1119, %r835;
	ld.global.u32 	%r836, [%rd8+112];
	xor.b32  	%r1118, %r1118, %r836;
	ld.global.u32 	%r837, [%rd8+116];
	xor.b32  	%r933, %r933, %r837;
$L__BB1_92:
	and.b32  	%r839, %r794, 64;
	setp.eq.s32 	%p51, %r839, 0;
	@%p51 bra 	$L__BB1_94;
	ld.global.u32 	%r840, [%rd8+120];
	xor.b32  	%r937, %r937, %r840;
	ld.global.u32 	%r841, [%rd8+124];
	xor.b32  	%r1120, %r1120, %r841;
	ld.global.u32 	%r842, [%rd8+128];
	xor.b32  	%r1119, %r1119, %r842;
	ld.global.u32 	%r843, [%rd8+132];
	xor.b32  	%r1118, %r1118, %r843;
	ld.global.u32 	%r844, [%rd8+136];
	xor.b32  	%r933, %r933, %r844;
$L__BB1_94:
	and.b32  	%r846, %r794, 128;
	setp.eq.s32 	%p52, %r846, 0;
	@%p52 bra 	$L__BB1_96;
	ld.global.u32 	%r847, [%rd8+140];
	xor.b32  	%r937, %r937, %r847;
	ld.global.u32 	%r848, [%rd8+144];
	xor.b32  	%r1120, %r1120, %r848;
	ld.global.u32 	%r849, [%rd8+148];
	xor.b32  	%r1119, %r1119, %r849;
	ld.global.u32 	%r850, [%rd8+152];
	xor.b32  	%r1118, %r1118, %r850;
	ld.global.u32 	%r851, [%rd8+156];
	xor.b32  	%r933, %r933, %r851;
$L__BB1_96:
	and.b32  	%r853, %r794, 256;
	setp.eq.s32 	%p53, %r853, 0;
	@%p53 bra 	$L__BB1_98;
	ld.global.u32 	%r854, [%rd8+160];
	xor.b32  	%r937, %r937, %r854;
	ld.global.u32 	%r855, [%rd8+164];
	xor.b32  	%r1120, %r1120, %r855;
	ld.global.u32 	%r856, [%rd8+168];
	xor.b32  	%r1119, %r1119, %r856;
	ld.global.u32 	%r857, [%rd8+172];
	xor.b32  	%r1118, %r1118, %r857;
	ld.global.u32 	%r858, [%rd8+176];
	xor.b32  	%r933, %r933, %r858;
$L__BB1_98:
	and.b32  	%r860, %r794, 512;
	setp.eq.s32 	%p54, %r860, 0;
	@%p54 bra 	$L__BB1_100;
	ld.global.u32 	%r861, [%rd8+180];
	xor.b32  	%r937, %r937, %r861;
	ld.global.u32 	%r862, [%rd8+184];
	xor.b32  	%r1120, %r1120, %r862;
	ld.global.u32 	%r863, [%rd8+188];
	xor.b32  	%r1119, %r1119, %r863;
	ld.global.u32 	%r864, [%rd8+192];
	xor.b32  	%r1118, %r1118, %r864;
	ld.global.u32 	%r865, [%rd8+196];
	xor.b32  	%r933, %r933, %r865;
$L__BB1_100:
	and.b32  	%r867, %r794, 1024;
	setp.eq.s32 	%p55, %r867, 0;
	@%p55 bra 	$L__BB1_102;
	ld.global.u32 	%r868, [%rd8+200];
	xor.b32  	%r937, %r937, %r868;
	ld.global.u32 	%r869, [%rd8+204];
	xor.b32  	%r1120, %r1120, %r869;
	ld.global.u32 	%r870, [%rd8+208];
	xor.b32  	%r1119, %r1119, %r870;
	ld.global.u32 	%r871, [%rd8+212];
	xor.b32  	%r1118, %r1118, %r871;
	ld.global.u32 	%r872, [%rd8+216];
	xor.b32  	%r933, %r933, %r872;
$L__BB1_102:
	and.b32  	%r874, %r794, 2048;
	setp.eq.s32 	%p56, %r874, 0;
	@%p56 bra 	$L__BB1_104;
	ld.global.u32 	%r875, [%rd8+220];
	xor.b32  	%r937, %r937, %r875;
	ld.global.u32 	%r876, [%rd8+224];
	xor.b32  	%r1120, %r1120, %r876;
	ld.global.u32 	%r877, [%rd8+228];
	xor.b32  	%r1119, %r1119, %r877;
	ld.global.u32 	%r878, [%rd8+232];
	xor.b32  	%r1118, %r1118, %r878;
	ld.global.u32 	%r879, [%rd8+236];
	xor.b32  	%r933, %r933, %r879;
$L__BB1_104:
	and.b32  	%r881, %r794, 4096;
	setp.eq.s32 	%p57, %r881, 0;
	@%p57 bra 	$L__BB1_106;
	ld.global.u32 	%r882, [%rd8+240];
	xor.b32  	%r937, %r937, %r882;
	ld.global.u32 	%r883, [%rd8+244];
	xor.b32  	%r1120, %r1120, %r883;
	ld.global.u32 	%r884, [%rd8+248];
	xor.b32  	%r1119, %r1119, %r884;
	ld.global.u32 	%r885, [%rd8+252];
	xor.b32  	%r1118, %r1118, %r885;
	ld.global.u32 	%r886, [%rd8+256];
	xor.b32  	%r933, %r933, %r886;
$L__BB1_106:
	and.b32  	%r888, %r794, 8192;
	setp.eq.s32 	%p58, %r888, 0;
	@%p58 bra 	$L__BB1_108;
	ld.global.u32 	%r889, [%rd8+260];
	xor.b32  	%r937, %r937, %r889;
	ld.global.u32 	%r890, [%rd8+264];
	xor.b32  	%r1120, %r1120, %r890;
	ld.global.u32 	%r891, [%rd8+268];
	xor.b32  	%r1119, %r1119, %r891;
	ld.global.u32 	%r892, [%rd8+272];
	xor.b32  	%r1118, %r1118, %r892;
	ld.global.u32 	%r893, [%rd8+276];
	xor.b32  	%r933, %r933, %r893;
$L__BB1_108:
	and.b32  	%r895, %r794, 16384;
	setp.eq.s32 	%p59, %r895, 0;
	@%p59 bra 	$L__BB1_110;
	ld.global.u32 	%r896, [%rd8+280];
	xor.b32  	%r937, %r937, %r896;
	ld.global.u32 	%r897, [%rd8+284];
	xor.b32  	%r1120, %r1120, %r897;
	ld.global.u32 	%r898, [%rd8+288];
	xor.b32  	%r1119, %r1119, %r898;
	ld.global.u32 	%r899, [%rd8+292];
	xor.b32  	%r1118, %r1118, %r899;
	ld.global.u32 	%r900, [%rd8+296];
	xor.b32  	%r933, %r933, %r900;
$L__BB1_110:
	and.b32  	%r902, %r794, 32768;
	setp.eq.s32 	%p60, %r902, 0;
	@%p60 bra 	$L__BB1_112;
	ld.global.u32 	%r903, [%rd8+300];
	xor.b32  	%r937, %r937, %r903;
	ld.global.u32 	%r904, [%rd8+304];
	xor.b32  	%r1120, %r1120, %r904;
	ld.global.u32 	%r905, [%rd8+308];
	xor.b32  	%r1119, %r1119, %r905;
	ld.global.u32 	%r906, [%rd8+312];
	xor.b32  	%r1118, %r1118, %r906;
	ld.global.u32 	%r907, [%rd8+316];
	xor.b32  	%r933, %r933, %r907;
$L__BB1_112:
	add.s32 	%r1116, %r1116, 16;
	setp.ne.s32 	%p61, %r1116, 32;
	@%p61 bra 	$L__BB1_80;
	mad.lo.s32 	%r908, %r1110, -31, %r367;
	add.s32 	%r1110, %r908, 1;
	setp.ne.s32 	%p62, %r1110, 5;
	@%p62 bra 	$L__BB1_79;
	st.local.u32 	[%rd1+4], %r937;
	st.local.v2.u32 	[%rd1+8], {%r1120, %r1119};
	st.local.v2.u32 	[%rd1+16], {%r1118, %r933};
$L__BB1_115:
	shr.u64 	%rd29, %rd3, 2;
	add.s32 	%r920, %r920, 1;
	setp.gt.u64 	%p63, %rd3, 3;
	@%p63 bra 	$L__BB1_3;
$L__BB1_116:
	shr.u32 	%r909, %r937, 2;
	xor.b32  	%r910, %r909, %r937;
	shl.b32 	%r911, %r933, 4;
	shl.b32 	%r912, %r910, 1;
	xor.b32  	%r913, %r912, %r911;
	xor.b32  	%r914, %r913, %r910;
	xor.b32  	%r915, %r914, %r933;
	add.s32 	%r916, %r2, %r915;
	add.s32 	%r917, %r916, 362437;
	cvt.rn.f32.u32 	%f1, %r917;
	fma.rn.f32 	%f2, %f1, 0f2F800000, 0f2F000000;
	cvt.f64.f32 	%fd1, %f2;
	fma.rn.f64 	%fd2, %fd1, 0d4024000000000000, 0dC014000000000000;
	cvta.to.global.u64 	%rd26, %rd10;
	shl.b64 	%rd27, %rd2, 3;
	add.s64 	%rd28, %rd26, %rd27;
	st.global.f64 	[%rd28], %fd2;
$L__BB1_117:
	ret;

}
	// .globl	_Z13updateHessianPdPKdS1_di
.visible .entry _Z13updateHessianPdPKdS1_di(
	.param .u64 .ptr .align 1 _Z13updateHessianPdPKdS1_di_param_0,
	.param .u64 .ptr .align 1 _Z13updateHessianPdPKdS1_di_param_1,
	.param .u64 .ptr .align 1 _Z13updateHessianPdPKdS1_di_param_2,
	.param .f64 _Z13updateHessianPdPKdS1_di_param_3,
	.param .u32 _Z13updateHessianPdPKdS1_di_param_4
)
{
	.reg .pred 	%p<3>;
	.reg .b32 	%r<16>;
	.reg .b64 	%rd<15>;
	.reg .b64 	%fd<8>;

	ld.param.u64 	%rd1, [_Z13updateHessianPdPKdS1_di_param_0];
	ld.param.u64 	%rd2, [_Z13updateHessianPdPKdS1_di_param_1];
	ld.param.u64 	%rd3, [_Z13updateHessianPdPKdS1_di_param_2];
	ld.param.f64 	%fd1, [_Z13updateHessianPdPKdS1_di_param_3];
	ld.param.u32 	%r4, [_Z13updateHessianPdPKdS1_di_param_4];
	mov.u64 	%rd4, $str$3;
	cvta.global.u64 	%rd5, %rd4;
	{ // callseq 6, 0
	.param .b64 param0;
	st.param.b64 	[param0], %rd5;
	.param .b64 param1;
	st.param.b64 	[param1], 0;
	.param .b32 retval0;
	call.uni (retval0), 
	vprintf, 
	(
	param0, 
	param1
	);
	ld.param.b32 	%r5, [retval0];
	} // callseq 6
	mov.u32 	%r7, %ctaid.x;
	mov.u32 	%r8, %ntid.x;
	mov.u32 	%r9, %tid.x;
	mad.lo.s32 	%r1, %r7, %r8, %r9;
	mov.u32 	%r10, %ctaid.y;
	mov.u32 	%r11, %ntid.y;
	mov.u32 	%r12, %tid.y;
	mad.lo.s32 	%r13, %r10, %r11, %r12;
	max.s32 	%r14, %r1, %r13;
	setp.ge.s32 	%p1, %r14, %r4;
	@%p1 bra 	$L__BB2_2;
	cvta.to.global.u64 	%rd6, %rd2;
	cvta.to.global.u64 	%rd7, %rd3;
	cvta.to.global.u64 	%rd8, %rd1;
	setp.eq.s32 	%p2, %r1, %r13;
	selp.f64 	%fd2, 0d3FF0000000000000, 0d0000000000000000, %p2;
	mul.wide.s32 	%rd9, %r1, 8;
	add.s64 	%rd10, %rd6, %rd9;
	ld.global.f64 	%fd3, [%rd10];
	mul.f64 	%fd4, %fd1, %fd3;
	mul.wide.u32 	%rd11, %r13, 8;
	add.s64 	%rd12, %rd7, %rd11;
	ld.global.f64 	%fd5, [%rd12];
	mul.f64 	%fd6, %fd4, %fd5;
	sub.f64 	%fd7, %fd2, %fd6;
	mad.lo.s32 	%r15, %r4, %r1, %r13;
	mul.wide.s32 	%rd13, %r15, 8;
	add.s64 	%rd14, %rd8, %rd13;
	st.global.f64 	[%rd14], %fd7;
$L__BB2_2:
	ret;

}
.func  (.param .align 16 .b8 func_retval0[16]) __internal_trig_reduction_slowpathd(
	.param .b64 __internal_trig_reduction_slowpathd_param_0
)
{
	.local .align 8 .b8 	__local_depot3[40];
	.reg .b64 	%SP;
	.reg .b64 	%SPL;
	.reg .pred 	%p<10>;
	.reg .b32 	%r<47>;
	.reg .b64 	%rd<74>;
	.reg .b64 	%fd<5>;

	mov.u64 	%SPL, __local_depot3;
	ld.param.f64 	%fd4, [__internal_trig_reduction_slowpathd_param_0];
	add.u64 	%rd1, %SPL, 0;
	{
	.reg .b32 %temp; 
	mov.b64 	{%temp, %r1}, %fd4;
	}
	shr.u32 	%r2, %r1, 20;
	and.b32  	%r3, %r2, 2047;
	setp.eq.s32 	%p1, %r3, 2047;
	mov.b32 	%r46, 0;
	@%p1 bra 	$L__BB3_9;
	add.s32 	%r20, %r3, -1024;
	mov.b64 	%rd20, %fd4;
	shl.b64 	%rd2, %rd20, 11;
	shr.u32 	%r4, %r20, 6;
	sub.s32 	%r45, 15, %r4;
	sub.s32 	%r21, 19, %r4;
	setp.lt.u32 	%p2, %r20, 128;
	selp.b32 	%r6, 18, %r21, %p2;
	setp.ge.s32 	%p3, %r45, %r6;
	mov.b64 	%rd70, 0;
	@%p3 bra 	$L__BB3_4;
	add.s32 	%r23, %r6, %r4;
	neg.s32 	%r43, %r23;
	or.b64  	%rd3, %rd2, -9223372036854775808;
	mov.b64 	%rd70, 0;
	mov.b32 	%r42, 0;
	mov.u64 	%rd25, __cudart_i2opi_d;
	mov.u32 	%r44, %r45;
$L__BB3_3:
	.pragma "nounroll";
	mul.wide.s32 	%rd22, %r42, 8;
	add.s64 	%rd23, %rd1, %rd22;
	mul.wide.s32 	%rd24, %r44, 8;
	add.s64 	%rd26, %rd25, %rd24;
	ld.global.nc.u64 	%rd27, [%rd26];
	{
	.reg .u32 %r0, %r1, %r2, %r3, %alo, %ahi, %blo, %bhi, %clo, %chi;
	mov.b64 	{%alo,%ahi}, %rd27;
	mov.b64 	{%blo,%bhi}, %rd3;
	mov.b64 	{%clo,%chi}, %rd70;
	mad.lo.cc.u32 	%r0, %alo, %blo, %clo;
	madc.hi.cc.u32 	%r1, %alo, %blo, %chi;
	madc.hi.u32 	%r2, %alo, %bhi, 0;
	mad.lo.cc.u32 	%r1, %alo, %bhi, %r1;
	madc.hi.cc.u32 	%r2, %ahi, %blo, %r2;
	madc.hi.u32 	%r3, %ahi, %bhi, 0;
	mad.lo.cc.u32 	%r1, %ahi, %blo, %r1;
	madc.lo.cc.u32 	%r2, %ahi, %bhi, %r2;
	addc.u32 	%r3, %r3, 0;
	mov.b64 	%rd28, {%r0,%r1};
	mov.b64 	%rd70, {%r2,%r3};
	}
	st.local.u64 	[%rd23], %rd28;
	add.s32 	%r44, %r44, 1;
	add.s32 	%r43, %r43, 1;
	add.s32 	%r42, %r42, 1;
	setp.ne.s32 	%p4, %r43, -15;
	mov.u32 	%r45, %r6;
	@%p4 bra 	$L__BB3_3;
$L__BB3_4:
	cvt.s64.s32 	%rd29, %r45;
	cvt.u64.u32 	%rd30, %r4;
	add.s64 	%rd31, %rd30, %rd29;
	shl.b64 	%rd32, %rd31, 3;
	add.s64 	%rd33, %rd1, %rd32;
	st.local.u64 	[%rd33+-120], %rd70;
	and.b32  	%r15, %r2, 63;
	ld.local.u64 	%rd72, [%rd1+16];
	ld.local.u64 	%rd71, [%rd1+24];
	setp.eq.s32 	%p5, %r15, 0;
	@%p5 bra 	$L__BB3_6;
	shl.b64 	%rd34, %rd71, %r15;
	shr.u64 	%rd35, %rd72, 1;
	xor.b32  	%r24, %r15, 63;
	shr.u64 	%rd36, %rd35, %r24;
	or.b64  	%rd71, %rd34, %rd36;
	ld.local.u64 	%rd37, [%rd1+8];
	shl.b64 	%rd38, %rd72, %r15;
	shr.u64 	%rd39, %rd37, 1;
	shr.u64 	%rd40, %rd39, %r24;
	or.b64  	%rd72, %rd38, %rd40;
$L__BB3_6:
	and.b32  	%r25, %r1, -2147483648;
	shr.u64 	%rd41, %rd71, 62;
	cvt.u32.u64 	%r26, %rd41;
	mov.b64 	{%r27, %r28}, %rd71;
	mov.b64 	{%r29, %r30}, %rd72;
	shf.l.wrap.b32 	%r31, %r30, %r27, 2;
	shf.l.wrap.b32 	%r32, %r27, %r28, 2;
	mov.b64 	%rd42, {%r31, %r32};
	shl.b64 	%rd43, %rd72, 2;
	shr.u64 	%rd44, %rd42, 63;
	cvt.u32.u64 	%r33, %rd44;
	add.s32 	%r34, %r33, %r26;
	setp.eq.s32 	%p6, %r25, 0;
	neg.s32 	%r35, %r34;
	selp.b32 	%r46, %r34, %r35, %p6;
	setp.gt.s64 	%p7, %rd42, -1;
	mov.b64 	%rd45, 0;
	{
	.reg .u32 %r0, %r1, %r2, %r3, %a0, %a1, %a2, %a3, %b0, %b1, %b2, %b3;
	mov.b64 	{%a0,%a1}, %rd45;
	mov.b64 	{%a2,%a3}, %rd45;
	mov.b64 	{%b0,%b1}, %rd43;
	mov.b64 	{%b2,%b3}, %rd42;
	sub.cc.u32 	%r0, %a0, %b0;
	subc.cc.u32 	%r1, %a1, %b1;
	subc.cc.u32 	%r2, %a2, %b2;
	subc.u32 	%r3, %a3, %b3;
	mov.b64 	%rd46, {%r0,%r1};
	mov.b64 	%rd47, {%r2,%r3};
	}
	xor.b32  	%r36, %r25, -2147483648;
	selp.b64 	%rd73, %rd42, %rd47, %p7;
	selp.b64 	%rd14, %rd43, %rd46, %p7;
	selp.b32 	%r17, %r25, %r36, %p7;
	clz.b64 	%r37, %rd73;
	cvt.u64.u32 	%rd15, %r37;
	setp.eq.s32 	%p8, %r37, 0;
	@%p8 bra 	$L__BB3_8;
	cvt.u32.u64 	%r38, %rd15;
	and.b32  	%r39, %r38, 63;
	shl.b64 	%rd48, %rd73, %r39;
	shr.u64 	%rd49, %rd14, 1;
	not.b32 	%r40, %r38;
	and.b32  	%r41, %r40, 63;
	shr.u64 	%rd50, %rd49, %r41;
	or.b64  	%rd73, %rd48, %rd50;
$L__BB3_8:
	mov.b64 	%rd51, -3958705157555305931;
	{
	.reg .u32 %r0, %r1, %r2, %r3, %alo, %ahi, %blo, %bhi;
	mov.b64 	{%alo,%ahi}, %rd73;
	mov.b64 	{%blo,%bhi}, %rd51;
	mul.lo.u32 	%r0, %alo, %blo;
	mul.hi.u32 	%r1, %alo, %blo;
	mad.lo.cc.u32 	%r1, %alo, %bhi, %r1;
	madc.hi.u32 	%r2, %alo, %bhi, 0;
	mad.lo.cc.u32 	%r1, %ahi, %blo, %r1;
	madc.hi.cc.u32 	%r2, %ahi, %blo, %r2;
	madc.hi.u32 	%r3, %ahi, %bhi, 0;
	mad.lo.cc.u32 	%r2, %ahi, %bhi, %r2;
	addc.u32 	%r3, %r3, 0;
	mov.b64 	%rd52, {%r0,%r1};
	mov.b64 	%rd53, {%r2,%r3};
	}
	setp.gt.s64 	%p9, %rd53, 0;
	{
	.reg .u32 %r0, %r1, %r2, %r3, %a0, %a1, %a2, %a3, %b0, %b1, %b2, %b3;
	mov.b64 	{%a0,%a1}, %rd52;
	mov.b64 	{%a2,%a3}, %rd53;
	mov.b64 	{%b0,%b1}, %rd52;
	mov.b64 	{%b2,%b3}, %rd53;
	add.cc.u32 	%r0, %a0, %b0;
	addc.cc.u32 	%r1, %a1, %b1;
	addc.cc.u32 	%r2, %a2, %b2;
	addc.u32 	%r3, %a3, %b3;
	mov.b64 	%rd54, {%r0,%r1};
	mov.b64 	%rd55, {%r2,%r3};
	}
	selp.b64 	%rd56, %rd55, %rd53, %p9;
	selp.s64 	%rd57, -1, 0, %p9;
	sub.s64 	%rd58, %rd57, %rd15;
	cvt.u64.u32 	%rd59, %r17;
	shl.b64 	%rd60, %rd59, 32;
	add.s64 	%rd61, %rd56, 1;
	shr.u64 	%rd62, %rd61, 10;
	add.s64 	%rd63, %rd62, 1;
	shr.u64 	%rd64, %rd63, 1;
	shl.b64 	%rd65, %rd58, 52;
	add.s64 	%rd66, %rd65, %rd64;
	add.s64 	%rd67, %rd66, 4602678819172646912;
	or.b64  	%rd68, %rd67, %rd60;
	mov.b64 	%fd4, %rd68;
$L__BB3_9:
	st.param.f64 	[func_retval0], %fd4;
	st.param.b32 	[func_retval0+8], %r46;
	ret;

}


// ===== COMPILED SASS (sm_100) =====

	.target	sm_100

	.elftype	@"ET_EXEC"


//--------------------- .note.nv.tkinfo           --------------------------
	.section	.note.nv.tkinfo,"",@"SHT_NOTE"
	.sectionflags	@"SHF_NOTE_NV_TKINFO"
	.tkinfo
        /*0018*/ 	.word	0x00000002
        /*0030*/ 	.string	""
        /*0030*/ 	.string	"ptxas"
        /*0030*/ 	.string	"Cuda compilation tools, release 13.0, V13.0.88"
        /*0030*/ 	.string	"Build cuda_13.0.r13.0/compiler.36424714_0"
        /*0030*/ 	.string	"-arch sm_100 -m 64 "



//--------------------- .note.nv.cuinfo           --------------------------
	.section	.note.nv.cuinfo,"",@"SHT_NOTE"
	.sectionflags	@"SHF_NOTE_NV_CUINFO"
        /*0018*/ 	.short	0x0002
        /*001a*/ 	.short	0x0064
        /*001c*/ 	.short	0x0082
	.zero		2


//--------------------- .nv.info                  --------------------------
	.section	.nv.info,"",@"SHT_CUDA_INFO"
	.align	4


	//----- nvinfo : EIATTR_REGCOUNT
	.align		4
        /*0000*/ 	.byte	0x04, 0x2f
        /*0002*/ 	.short	(.L_16 - .L_15)
	.align		4
.L_15:
        /*0004*/ 	.word	index@(_Z15computeGradientPKdPdi)
        /*0008*/ 	.word	0x00000020


	//----- nvinfo : EIATTR_FRAME_SIZE
	.align		4
.L_16:
        /*000c*/ 	.byte	0x04, 0x11
        /*000e*/ 	.short	(.L_18 - .L_17)
	.align		4
.L_17:
        /*0010*/ 	.word	index@($_Z15computeGradientPKdPdi$__internal_trig_reduction_slowpathd)
        /*0014*/ 	.word	0x00000028


	//----- nvinfo : EIATTR_FRAME_SIZE
	.align		4
.L_18:
        /*0018*/ 	.byte	0x04, 0x11
        /*001a*/ 	.short	(.L_20 - .L_19)
	.align		4
.L_19:
        /*001c*/ 	.word	index@($__internal_0_$__cuda_sm20_div_rn_f64_full)
        /*0020*/ 	.word	0x00000028


	//----- nvinfo : EIATTR_FRAME_SIZE
	.align		4
.L_20:
        /*0024*/ 	.byte	0x04, 0x11
        /*0026*/ 	.short	(.L_22 - .L_21)
	.align		4
.L_21:
        /*0028*/ 	.word	index@(_Z15computeGradientPKdPdi)
        /*002c*/ 	.word	0x00000028


	//----- nvinfo : EIATTR_REGCOUNT
	.align		4
.L_22:
        /*0030*/ 	.byte	0x04, 0x2f
        /*0032*/ 	.short	(.L_24 - .L_23)
	.align		4
.L_23:
        /*0034*/ 	.word	index@(_Z16initializePointsPdim)
        /*0038*/ 	.word	0x0000001f


	//----- nvinfo : EIATTR_FRAME_SIZE
	.align		4
.L_24:
        /*003c*/ 	.byte	0x04, 0x11
        /*003e*/ 	.short	(.L_26 - .L_25)
	.align		4
.L_25:
        /*0040*/ 	.word	index@(_Z16initializePointsPdim)
        /*0044*/ 	.word	0x00000030


	//----- nvinfo : EIATTR_REGCOUNT
	.align		4
.L_26:
        /*0048*/ 	.byte	0x04, 0x2f
        /*004a*/ 	.short	(.L_28 - .L_27)
	.align		4
.L_27:
        /*004c*/ 	.word	index@(_Z13updateHessianPdPKdS1_di)
        /*0050*/ 	.word	0x00000018


	//----- nvinfo : EIATTR_FRAME_SIZE
	.align		4
.L_28:
        /*0054*/ 	.byte	0x04, 0x11
        /*0056*/ 	.short	(.L_30 - .L_29)
	.align		4
.L_29:
        /*0058*/ 	.word	index@(_Z13updateHessianPdPKdS1_di)
        /*005c*/ 	.word	0x00000000


	//----- nvinfo : EIATTR_MIN_STACK_SIZE
	.align		4
.L_30:
        /*0060*/ 	.byte	0x04, 0x12
        /*0062*/ 	.short	(.L_32 - .L_31)
	.align		4
.L_31:
        /*0064*/ 	.word	index@(_Z13updateHessianPdPKdS1_di)
        /*0068*/ 	.word	0x00000000


	//----- nvinfo : EIATTR_MIN_STACK_SIZE
	.align		4
.L_32:
        /*006c*/ 	.byte	0x04, 0x12
        /*006e*/ 	.short	(.L_34 - .L_33)
	.align		4
.L_33:
        /*0070*/ 	.word	index@(_Z16initializePointsPdim)
        /*0074*/ 	.word	0x00000030


	//----- nvinfo : EIATTR_MIN_STACK_SIZE
	.align		4
.L_34:
        /*0078*/ 	.byte	0x04, 0x12
        /*007a*/ 	.short	(.L_36 - .L_35)
	.align		4
.L_35:
        /*007c*/ 	.word	index@(_Z15computeGradientPKdPdi)
        /*0080*/ 	.word	0x00000028
.L_36:


//--------------------- .nv.compat                --------------------------
	.section	.nv.compat,"",@"SHT_CUDA_COMPAT_INFO"
	.align	4
        /*0000*/ 	.byte	0x02, 0x09, 0x00, 0x00, 0x02, 0x02, 0x01, 0x00, 0x02, 0x05, 0x05, 0x00, 0x03, 0x07, 0x01, 0x01
        /*0010*/ 	.byte	0x02, 0x03, 0x00, 0x00, 0x02, 0x06, 0x01, 0x00, 0x04, 0x0b, 0x08, 0x00, 0x01, 0x00, 0x00, 0x00
        /*0020*/ 	.byte	0x00, 0x00, 0x00, 0x00


//--------------------- .nv.info._Z13updateHessianPdPKdS1_di --------------------------
	.section	.nv.info._Z13updateHessianPdPKdS1_di,"",@"SHT_CUDA_INFO"
	.sectionflags	@""
	.align	4


	//----- nvinfo : EIATTR_CUDA_API_VERSION
	.align		4
        /*0000*/ 	.byte	0x04, 0x37
        /*0002*/ 	.short	(.L_38 - .L_37)
.L_37:
        /*0004*/ 	.word	0x00000082


	//----- nvinfo : EIATTR_KPARAM_INFO
	.align		4
.L_38:
        /*0008*/ 	.byte	0x04, 0x17
        /*000a*/ 	.short	(.L_40 - .L_39)
.L_39:
        /*000c*/ 	.word	0x00000000
        /*0010*/ 	.short	0x0004
        /*0012*/ 	.short	0x0020
        /*0014*/ 	.byte	0x00, 0xf0, 0x11, 0x00


	//----- nvinfo : EIATTR_KPARAM_INFO
	.align		4
.L_40:
        /*0018*/ 	.byte	0x04, 0x17
        /*001a*/ 	.short	(.L_42 - .L_41)
.L_41:
        /*001c*/ 	.word	0x00000000
        /*0020*/ 	.short	0x0003
        /*0022*/ 	.short	0x0018
        /*0024*/ 	.byte	0x00, 0xf0, 0x21, 0x00


	//----- nvinfo : EIATTR_KPARAM_INFO
	.align		4
.L_42:
        /*0028*/ 	.byte	0x04, 0x17
        /*002a*/ 	.short	(.L_44 - .L_43)
.L_43:
        /*002c*/ 	.word	0x00000000
        /*0030*/ 	.short	0x0002
        /*0032*/ 	.short	0x0010
        /*0034*/ 	.byte	0x00, 0xf5, 0x21, 0x00


	//----- nvinfo : EIATTR_KPARAM_INFO
	.align		4
.L_44:
        /*0038*/ 	.byte	0x04, 0x17
        /*003a*/ 	.short	(.L_46 - .L_45)
.L_45:
        /*003c*/ 	.word	0x00000000
        /*0040*/ 	.short	0x0001
        /*0042*/ 	.short	0x0008
        /*0044*/ 	.byte	0x00, 0xf5, 0x21, 0x00


	//----- nvinfo : EIATTR_KPARAM_INFO
	.align		4
.L_46:
        /*0048*/ 	.byte	0x04, 0x17
        /*004a*/ 	.short	(.L_48 - .L_47)
.L_47:
        /*004c*/ 	.word	0x00000000
        /*0050*/ 	.short	0x0000
        /*0052*/ 	.short	0x0000
        /*0054*/ 	.byte	0x00, 0xf5, 0x21, 0x00


	//----- nvinfo : EIATTR_SPARSE_MMA_MASK
	.align		4
.L_48:
        /*0058*/ 	.byte	0x03, 0x50
        /*005a*/ 	.short	0x0000


	//----- nvinfo : EIATTR_MAXREG_COUNT
	.align		4
        /*005c*/ 	.byte	0x03, 0x1b
        /*005e*/ 	.short	0x00ff


	//----- nvinfo : EIATTR_EXTERNS
	.align		4
        /*0060*/ 	.byte	0x04, 0x0f
        /*0062*/ 	.short	(.L_50 - .L_49)


	//   ....[0]....
	.align		4
.L_49:
        /*0064*/ 	.word	index@(vprintf)


	//----- nvinfo : EIATTR_MERCURY_ISA_VERSION
	.align		4
.L_50:
        /*0068*/ 	.byte	0x03, 0x5f
        /*006a*/ 	.short	0x0101


	//----- nvinfo : EIATTR_VRC_CTA_INIT_COUNT
	.align		4
        /*006c*/ 	.byte	0x02, 0x4a
	.zero		1
	.zero		1


	//----- nvinfo : EIATTR_SYSCALL_OFFSETS
	.align		4
        /*0070*/ 	.byte	0x04, 0x46
        /*0072*/ 	.short	(.L_52 - .L_51)


	//   ....[0]....
.L_51:
        /*0074*/ 	.word	0x00000080


	//----- nvinfo : EIATTR_EXIT_INSTR_OFFSETS
	.align		4
.L_52:
        /*0078*/ 	.byte	0x04, 0x1c
        /*007a*/ 	.short	(.L_54 - .L_53)


	//   ....[0]....
.L_53:
        /*007c*/ 	.word	0x00000140


	//   ....[1]....
        /*0080*/ 	.word	0x00000260


	//----- nvinfo : EIATTR_CRS_STACK_SIZE
	.align		4
.L_54:
        /*0084*/ 	.byte	0x04, 0x1e
        /*0086*/ 	.short	(.L_56 - .L_55)
.L_55:
        /*0088*/ 	.word	0x00000000


	//----- nvinfo : EIATTR_CBANK_PARAM_SIZE
	.align		4
.L_56:
        /*008c*/ 	.byte	0x03, 0x19
        /*008e*/ 	.short	0x0024


	//----- nvinfo : EIATTR_PARAM_CBANK
	.align		4
        /*0090*/ 	.byte	0x04, 0x0a
        /*0092*/ 	.short	(.L_58 - .L_57)
	.align		4
.L_57:
        /*0094*/ 	.word	index@(.nv.constant0._Z13updateHessianPdPKdS1_di)
        /*0098*/ 	.short	0x0380
        /*009a*/ 	.short	0x0024


	//----- nvinfo : EIATTR_SW_WAR
	.align		4
.L_58:
        /*009c*/ 	.byte	0x04, 0x36
        /*009e*/ 	.short	(.L_60 - .L_59)
.L_59:
        /*00a0*/ 	.word	0x00000008
.L_60:


//--------------------- .nv.info._Z16initializePointsPdim --------------------------
	.section	.nv.info._Z16initializePointsPdim,"",@"SHT_CUDA_INFO"
	.sectionflags	@""
	.align	4


	//----- nvinfo : EIATTR_CUDA_API_VERSION
	.align		4
        /*0000*/ 	.byte	0x04, 0x37
        /*0002*/ 	.short	(.L_62 - .L_61)
.L_61:
        /*0004*/ 	.word	0x00000082


	//----- nvinfo : EIATTR_KPARAM_INFO
	.align		4
.L_62:
        /*0008*/ 	.byte	0x04, 0x17
        /*000a*/ 	.short	(.L_64 - .L_63)
.L_63:
        /*000c*/ 	.word	0x00000000
        /*0010*/ 	.short	0x0002
        /*0012*/ 	.short	0x0010
        /*0014*/ 	.byte	0x00, 0xf0, 0x21, 0x00


	//----- nvinfo : EIATTR_KPARAM_INFO
	.align		4
.L_64:
        /*0018*/ 	.byte	0x04, 0x17
        /*001a*/ 	.short	(.L_66 - .L_65)
.L_65:
        /*001c*/ 	.word	0x00000000
        /*0020*/ 	.short	0x0001
        /*0022*/ 	.short	0x0008
        /*0024*/ 	.byte	0x00, 0xf0, 0x11, 0x00


	//----- nvinfo : EIATTR_KPARAM_INFO
	.align		4
.L_66:
        /*0028*/ 	.byte	0x04, 0x17
        /*002a*/ 	.short	(.L_68 - .L_67)
.L_67:
        /*002c*/ 	.word	0x00000000
        /*0030*/ 	.short	0x0000
        /*0032*/ 	.short	0x0000
        /*0034*/ 	.byte	0x00, 0xf5, 0x21, 0x00


	//----- nvinfo : EIATTR_SPARSE_MMA_MASK
	.align		4
.L_68:
        /*0038*/ 	.byte	0x03, 0x50
        /*003a*/ 	.short	0x0000


	//----- nvinfo : EIATTR_MAXREG_COUNT
	.align		4
        /*003c*/ 	.byte	0x03, 0x1b
        /*003e*/ 	.short	0x00ff


	//----- nvinfo : EIATTR_EXTERNS
	.align		4
        /*0040*/ 	.byte	0x04, 0x0f
        /*0042*/ 	.short	(.L_70 - .L_69)


	//   ....[0]....
	.align		4
.L_69:
        /*0044*/ 	.word	index@(vprintf)


	//----- nvinfo : EIATTR_MERCURY_ISA_VERSION
	.align		4
.L_70:
        /*0048*/ 	.byte	0x03, 0x5f
        /*004a*/ 	.short	0x0101


	//----- nvinfo : EIATTR_VRC_CTA_INIT_COUNT
	.align		4
        /*004c*/ 	.byte	0x02, 0x4a
	.zero		1
	.zero		1


	//----- nvinfo : EIATTR_SYSCALL_OFFSETS
	.align		4
        /*0050*/ 	.byte	0x04, 0x46
        /*0052*/ 	.short	(.L_72 - .L_71)


	//   ....[0]....
.L_71:
        /*0054*/ 	.word	0x00000090


	//----- nvinfo : EIATTR_EXIT_INSTR_OFFSETS
	.align		4
.L_72:
        /*0058*/ 	.byte	0x04, 0x1c
        /*005a*/ 	.short	(.L_74 - .L_73)


	//   ....[0]....
.L_73:
        /*005c*/ 	.word	0x00000100


	//   ....[1]....
        /*0060*/ 	.word	0x000029b0


	//----- nvinfo : EIATTR_CRS_STACK_SIZE
	.align		4
.L_74:
        /*0064*/ 	.byte	0x04, 0x1e
        /*0066*/ 	.short	(.L_76 - .L_75)
.L_75:
        /*0068*/ 	.word	0x00000000


	//----- nvinfo : EIATTR_CBANK_PARAM_SIZE
	.align		4
.L_76:
        /*006c*/ 	.byte	0x03, 0x19
        /*006e*/ 	.short	0x0018


	//----- nvinfo : EIATTR_PARAM_CBANK
	.align		4
        /*0070*/ 	.byte	0x04, 0x0a
        /*0072*/ 	.short	(.L_78 - .L_77)
	.align		4
.L_77:
        /*0074*/ 	.word	index@(.nv.constant0._Z16initializePointsPdim)
        /*0078*/ 	.short	0x0380
        /*007a*/ 	.short	0x0018


	//----- nvinfo : EIATTR_SW_WAR
	.align		4
.L_78:
        /*007c*/ 	.byte	0x04, 0x36
        /*007e*/ 	.short	(.L_80 - .L_79)
.L_79:
        /*0080*/ 	.word	0x00000008
.L_80:


//--------------------- .nv.info._Z15computeGradientPKdPdi --------------------------
	.section	.nv.info._Z15computeGradientPKdPdi,"",@"SHT_CUDA_INFO"
	.sectionflags	@""
	.align	4


	//----- nvinfo : EIATTR_CUDA_API_VERSION
	.align		4
        /*0000*/ 	.byte	0x04, 0x37
        /*0002*/ 	.short	(.L_82 - .L_81)
.L_81:
        /*0004*/ 	.word	0x00000082


	//----- nvinfo : EIATTR_KPARAM_INFO
	.align		4
.L_82:
        /*0008*/ 	.byte	0x04, 0x17
        /*000a*/ 	.short	(.L_84 - .L_83)
.L_83:
        /*000c*/ 	.word	0x00000000
        /*0010*/ 	.short	0x0002
        /*0012*/ 	.short	0x0010
        /*0014*/ 	.byte	0x00, 0xf0, 0x11, 0x00


	//----- nvinfo : EIATTR_KPARAM_INFO
	.align		4
.L_84:
        /*0018*/ 	.byte	0x04, 0x17
        /*001a*/ 	.short	(.L_86 - .L_85)
.L_85:
        /*001c*/ 	.word	0x00000000
        /*0020*/ 	.short	0x0001
        /*0022*/ 	.short	0x0008
        /*0024*/ 	.byte	0x00, 0xf5, 0x21, 0x00


	//----- nvinfo : EIATTR_KPARAM_INFO
	.align		4
.L_86:
        /*0028*/ 	.byte	0x04, 0x17
        /*002a*/ 	.short	(.L_88 - .L_87)
.L_87:
        /*002c*/ 	.word	0x00000000
        /*0030*/ 	.short	0x0000
        /*0032*/ 	.short	0x0000
        /*0034*/ 	.byte	0x00, 0xf5, 0x21, 0x00


	//----- nvinfo : EIATTR_SPARSE_MMA_MASK
	.align		4
.L_88:
        /*0038*/ 	.byte	0x03, 0x50
        /*003a*/ 	.short	0x0000


	//----- nvinfo : EIATTR_MAXREG_COUNT
	.align		4
        /*003c*/ 	.byte	0x03, 0x1b
        /*003e*/ 	.short	0x00ff


	//----- nvinfo : EIATTR_EXTERNS
	.align		4
        /*0040*/ 	.byte	0x04, 0x0f
        /*0042*/ 	.short	(.L_90 - .L_89)


	//   ....[0]....
	.align		4
.L_89:
        /*0044*/ 	.word	index@(vprintf)


	//----- nvinfo : EIATTR_MERCURY_ISA_VERSION
	.align		4
.L_90:
        /*0048*/ 	.byte	0x03, 0x5f
        /*004a*/ 	.short	0x0101


	//----- nvinfo : EIATTR_VRC_CTA_INIT_COUNT
	.align		4
        /*004c*/ 	.byte	0x02, 0x4a
	.zero		1
	.zero		1


	//----- nvinfo : EIATTR_SYSCALL_OFFSETS
	.align		4
        /*0050*/ 	.byte	0x04, 0x46
        /*0052*/ 	.short	(.L_92 - .L_91)


	//   ....[0]....
.L_91:
        /*0054*/ 	.word	0x00000090


	//   ....[1]....
        /*0058*/ 	.word	0x00000200


	//   ....[2]....
        /*005c*/ 	.word	0x000006e0


	//----- nvinfo : EIATTR_EXIT_INSTR_OFFSETS
	.align		4
.L_92:
        /*0060*/ 	.byte	0x04, 0x1c
        /*0062*/ 	.short	(.L_94 - .L_93)


	//   ....[0]....
.L_93:
        /*0064*/ 	.word	0x00000100


	//   ....[1]....
        /*0068*/ 	.word	0x00000d00


	//----- nvinfo : EIATTR_CRS_STACK_SIZE
	.align		4
.L_94:
        /*006c*/ 	.byte	0x04, 0x1e
        /*006e*/ 	.short	(.L_96 - .L_95)
.L_95:
        /*0070*/ 	.word	0x00000000


	//----- nvinfo : EIATTR_CBANK_PARAM_SIZE
	.align		4
.L_96:
        /*0074*/ 	.byte	0x03, 0x19
        /*0076*/ 	.short	0x0014


	//----- nvinfo : EIATTR_PARAM_CBANK
	.align		4
        /*0078*/ 	.byte	0x04, 0x0a
        /*007a*/ 	.short	(.L_98 - .L_97)
	.align		4
.L_97:
        /*007c*/ 	.word	index@(.nv.constant0._Z15computeGradientPKdPdi)
        /*0080*/ 	.short	0x0380
        /*0082*/ 	.short	0x0014


	//----- nvinfo : EIATTR_SW_WAR
	.align		4
.L_98:
        /*0084*/ 	.byte	0x04, 0x36
        /*0086*/ 	.short	(.L_100 - .L_99)
.L_99:
        /*0088*/ 	.word	0x00000008
.L_100:


//--------------------- .nv.callgraph             --------------------------
	.section	.nv.callgraph,"",@"SHT_CUDA_CALLGRAPH"
	.align	4
	.sectionentsize	8
	.align		4
        /*0000*/ 	.word	0x00000000
	.align		4
        /*0004*/ 	.word	0xffffffff
	.align		4
        /*0008*/ 	.word	index@(_Z13updateHessianPdPKdS1_di)
	.align		4
        /*000c*/ 	.word	index@(vprintf)
	.align		4
        /*0010*/ 	.word	index@(_Z16initializePointsPdim)
	.align		4
        /*0014*/ 	.word	index@(vprintf)
	.align		4
        /*0018*/ 	.word	index@(_Z15computeGradientPKdPdi)
	.align		4
        /*001c*/ 	.word	index@(vprintf)
	.align		4
        /*0020*/ 	.word	0x00000000
	.align		4
        /*0024*/ 	.word	0xfffffffe
	.align		4
        /*0028*/ 	.word	0x00000000
	.align		4
        /*002c*/ 	.word	0xfffffffd
	.align		4
        /*0030*/ 	.word	0x00000000
	.align		4
        /*0034*/ 	.word	0xfffffffc


//--------------------- .nv.constant4             --------------------------
	.section	.nv.constant4,"a",@progbits
	.align	8
	.align		8
.nv.constant4:
        /*0000*/ 	.dword	vprintf
	.align		8
        /*0008*/ 	.dword	precalc_xorwow_matrix
	.align		8
        /*0010*/ 	.dword	precalc_xorwow_offset_matrix
	.align		8
        /*0018*/ 	.dword	mrg32k3aM1
	.align		8
        /*0020*/ 	.dword	mrg32k3aM2
	.align		8
        /*0028*/ 	.dword	mrg32k3aM1SubSeq
	.align		8
        /*0030*/ 	.dword	mrg32k3aM2SubSeq
	.align		8
        /*0038*/ 	.dword	mrg32k3aM1Seq
	.align		8
        /*0040*/ 	.dword	mrg32k3aM2Seq
	.align		8
        /*0048*/ 	.dword	$str
	.align		8
        /*0050*/ 	.dword	$str$1
	.align		8
        /*0058*/ 	.dword	$str$2
	.align		8
        /*0060*/ 	.dword	$str$3
	.align		8
        /*0068*/ 	.dword	__cudart_i2opi_d
	.align		8
        /*0070*/ 	.dword	__cudart_sin_cos_coeffs


//--------------------- .nv.constant3             --------------------------
	.section	.nv.constant3,"a",@progbits
	.align	8
.nv.constant3:
	.type		__cr_lgamma_table,@object
	.size		__cr_lgamma_table,(.L_8 - __cr_lgamma_table)
__cr_lgamma_table:
        /*0000*/ 	.byte	0x00, 0x00, 0x00, 0x00, 0x00, 0x00, 0x00, 0x00, 0x00, 0x00, 0x00, 0x00, 0x00, 0x00, 0x00, 0x00
        /*0010*/ 	.byte	0xef, 0x39, 0xfa, 0xfe, 0x42, 0x2e, 0xe6, 0x3f, 0x02, 0x20, 0x2a, 0xfa, 0x0b, 0xab, 0xfc, 0x3f
        /*0020*/ 	.byte	0xf9, 0x2c, 0x92, 0x7c, 0xa7, 0x6c, 0x09, 0x40, 0xc9, 0x79, 0x44, 0x3c, 0x64, 0x26, 0x13, 0x40
        /*0030*/ 	.byte	0xca, 0x01, 0xcf, 0x3a, 0x27, 0x51, 0x1a, 0x40, 0x30, 0xcc, 0x2d, 0xf3, 0xe1, 0x0c, 0x21, 0x40
        /*0040*/ 	.byte	0x0d, 0xb7, 0xfc, 0x82, 0x8e, 0x35, 0x25, 0x40
.L_8:


//--------------------- .text._Z13updateHessianPdPKdS1_di --------------------------
	.section	.text._Z13updateHessianPdPKdS1_di,"ax",@progbits
	.align	128
        .global         _Z13updateHessianPdPKdS1_di
        .type           _Z13updateHessianPdPKdS1_di,@function
        .size           _Z13updateHessianPdPKdS1_di,(.L_x_48 - _Z13updateHessianPdPKdS1_di)
        .other          _Z13updateHessianPdPKdS1_di,@"STO_CUDA_ENTRY STV_DEFAULT"
_Z13updateHessianPdPKdS1_di:
.text._Z13updateHessianPdPKdS1_di:
[----:B------:R-:W0:Y:S01]  /*0000*/  LDC R1, c[0x0][0x37c] ;  /* 0x0000df00ff017b82 */ /* 0x000e220000000800 */
[----:B------:R-:W-:Y:S01]  /*0010*/  MOV R0, 0x0 ;  /* 0x0000000000007802 */ /* 0x000fe20000000f00 */
[----:B------:R-:W1:Y:S01]  /*0020*/  LDCU.64 UR4, c[0x4][0x60] ;  /* 0x01000c00ff0477ac */ /* 0x000e620008000a00 */
[----:B------:R-:W-:-:S05]  /*0030*/  CS2R R6, SRZ ;  /* 0x0000000000067805 */ /* 0x000fca000001ff00 */
[----:B------:R2:W3:Y:S01]  /*0040*/  LDC.64 R2, c[0x4][R0] ;  /* 0x0100000000027b82 */ /* 0x0004e20000000a00 */
[----:B-1----:R-:W-:Y:S01]  /*0050*/  IMAD.U32 R4, RZ, RZ, UR4 ;  /* 0x00000004ff047e24 */ /* 0x002fe2000f8e00ff */
[----:B--2---:R-:W-:-:S07]  /*0060*/  MOV R5, UR5 ;  /* 0x0000000500057c02 */ /* 0x004fce0008000f00 */
[----:B------:R-:W-:-:S07]  /*0070*/  LEPC R20, `(.L_x_0) ;  /* 0x000000001014794e */ /* 0x000fce0000000000 */
[----:B0--3--:R-:W-:Y:S05]  /*0080*/  CALL.ABS.NOINC R2 ;  /* 0x0000000002007343 */ /* 0x009fea0003c00000 */
.L_x_0:
[----:B------:R-:W0:Y:S01]  /*0090*/  S2R R0, SR_TID.X ;  /* 0x0000000000007919 */ /* 0x000e220000002100 */
[----:B------:R-:W0:Y:S01]  /*00a0*/  S2UR UR4, SR_CTAID.X ;  /* 0x00000000000479c3 */ /* 0x000e220000002500 */
[----:B------:R-:W1:Y:S07]  /*00b0*/  S2R R3, SR_TID.Y ;  /* 0x0000000000037919 */ /* 0x000e6e0000002200 */
[----:B------:R-:W0:Y:S08]  /*00c0*/  LDC R13, c[0x0][0x360] ;  /* 0x0000d800ff0d7b82 */ /* 0x000e300000000800 */
[----:B------:R-:W1:Y:S08]  /*00d0*/  S2UR UR5, SR_CTAID.Y ;  /* 0x00000000000579c3 */ /* 0x000e700000002600 */
[----:B------:R-:W1:Y:S08]  /*00e0*/  LDC R2, c[0x0][0x364] ;  /* 0x0000d900ff027b82 */ /* 0x000e700000000800 */
[----:B------:R-:W2:Y:S01]  /*00f0*/  LDC R15, c[0x0][0x3a0] ;  /* 0x0000e800ff0f7b82 */ /* 0x000ea20000000800 */
[----:B0-----:R-:W-:-:S02]  /*0100*/  IMAD R13, R13, UR4, R0 ;  /* 0x000000040d0d7c24 */ /* 0x001fc4000f8e0200 */
[----:B-1----:R-:W-:-:S05]  /*0110*/  IMAD R0, R2, UR5, R3 ;  /* 0x0000000502007c24 */ /* 0x002fca000f8e0203 */
[----:B------:R-:W-:-:S04]  /*0120*/  VIMNMX R2, PT, PT, R13, R0, !PT ;  /* 0x000000000d027248 */ /* 0x000fc80007fe0100 */
[----:B--2---:R-:W-:-:S13]  /*0130*/  ISETP.GE.AND P0, PT, R2, R15, PT ;  /* 0x0000000f0200720c */ /* 0x004fda0003f06270 */
[----:B------:R-:W-:Y:S05]  /*0140*/  @P0 EXIT ;  /* 0x000000000000094d */ /* 0x000fea0003800000 */
[----:B------:R-:W0:Y:S01]  /*0150*/  LDC.64 R2, c[0x0][0x388] ;  /* 0x0000e200ff027b82 */ /* 0x000e220000000a00 */
[----:B------:R-:W1:Y:S07]  /*0160*/  LDCU.64 UR4, c[0x0][0x358] ;  /* 0x00006b00ff0477ac */ /* 0x000e6e0008000a00 */
[----:B------:R-:W2:Y:S08]  /*0170*/  LDC.64 R6, c[0x0][0x390] ;  /* 0x0000e400ff067b82 */ /* 0x000eb00000000a00 */
[----:B------:R-:W3:Y:S01]  /*0180*/  LDC.64 R4, c[0x0][0x398] ;  /* 0x0000e600ff047b82 */ /* 0x000ee20000000a00 */
[----:B0-----:R-:W-:-:S07]  /*0190*/  IMAD.WIDE R2, R13, 0x8, R2 ;  /* 0x000000080d027825 */ /* 0x001fce00078e0202 */
[----:B------:R-:W0:Y:S01]  /*01a0*/  LDC.64 R10, c[0x0][0x380] ;  /* 0x0000e000ff0a7b82 */ /* 0x000e220000000a00 */
[----:B-1----:R-:W3:Y:S01]  /*01b0*/  LDG.E.64 R2, desc[UR4][R2.64] ;  /* 0x0000000402027981 */ /* 0x002ee2000c1e1b00 */
[----:B--2---:R-:W-:-:S06]  /*01c0*/  IMAD.WIDE.U32 R6, R0, 0x8, R6 ;  /* 0x0000000800067825 */ /* 0x004fcc00078e0006 */
[----:B------:R-:W2:Y:S01]  /*01d0*/  LDG.E.64 R6, desc[UR4][R6.64] ;  /* 0x0000000406067981 */ /* 0x000ea2000c1e1b00 */
[C---:B------:R-:W-:Y:S01]  /*01e0*/  ISETP.NE.AND P0, PT, R13.reuse, R0, PT ;  /* 0x000000000d00720c */ /* 0x040fe20003f05270 */
[----:B------:R-:W-:Y:S02]  /*01f0*/  IMAD.MOV.U32 R8, RZ, RZ, RZ ;  /* 0x000000ffff087224 */ /* 0x000fe400078e00ff */
[----:B------:R-:W-:Y:S01]  /*0200*/  IMAD R13, R13, R15, R0 ;  /* 0x0000000f0d0d7224 */ /* 0x000fe200078e0200 */
[----:B------:R-:W-:Y:S01]  /*0210*/  FSEL R9, RZ, 1.875, P0 ;  /* 0x3ff00000ff097808 */ /* 0x000fe20000000000 */
[----:B---3--:R-:W-:Y:S02]  /*0220*/  DMUL R4, R2, R4 ;  /* 0x0000000402047228 */ /* 0x008fe40000000000 */
[----:B0-----:R-:W-:-:S06]  /*0230*/  IMAD.WIDE R2, R13, 0x8, R10 ;  /* 0x000000080d027825 */ /* 0x001fcc00078e020a */
[----:B--2---:R-:W-:-:S07]  /*0240*/  DFMA R4, -R4, R6, R8 ;  /* 0x000000060404722b */ /* 0x004fce0000000108 */
[----:B------:R-:W-:Y:S01]  /*0250*/  STG.E.64 desc[UR4][R2.64], R4 ;  /* 0x0000000402007986 */ /* 0x000fe2000c101b04 */
[----:B------:R-:W-:Y:S05]  /*0260*/  EXIT ;  /* 0x000000000000794d */ /* 0x000fea0003800000 */
.L_x_1:
[----:B------:R-:W-:-:S00]  /*0270*/  BRA `(.L_x_1) ;  /* 0xfffffffc00fc7947 */ /* 0x000fc0000383ffff */
[----:B------:R-:W-:-:S00]  /*0280*/  NOP ;  /* 0x0000000000007918 */ /* 0x000fc00000000000 */
[----:B------:R-:W-:-:S00]  /*0290*/  NOP ;  /* 0x0000000000007918 */ /* 0x000fc00000000000 */
[----:B------:R-:W-:-:S00]  /*02a0*/  NOP ;  /* 0x0000000000007918 */ /* 0x000fc00000000000 */
[----:B------:R-:W-:-:S00]  /*02b0*/  NOP ;  /* 0x0000000000007918 */ /* 0x000fc00000000000 */
[----:B------:R-:W-:-:S00]  /*02c0*/  NOP ;  /* 0x0000000000007918 */ /* 0x000fc00000000000 */
[----:B------:R-:W-:-:S00]  /*02d0*/  NOP ;  /* 0x0000000000007918 */ /* 0x000fc00000000000 */
[----:B------:R-:W-:-:S00]  /*02e0*/  NOP ;  /* 0x0000000000007918 */ /* 0x000fc00000000000 */
[----:B------:R-:W-:-:S00]  /*02f0*/  NOP ;  /* 0x0000000000007918 */ /* 0x000fc00000000000 */
.L_x_48:


//--------------------- .text._Z16initializePointsPdim --------------------------
	.section	.text._Z16initializePointsPdim,"ax",@progbits
	.align	128
        .global         _Z16initializePointsPdim
        .type           _Z16initializePointsPdim,@function
        .size           _Z16initializePointsPdim,(.L_x_49 - _Z16initializePointsPdim)
        .other          _Z16initializePointsPdim,@"STO_CUDA_ENTRY STV_DEFAULT"
_Z16initializePointsPdim:
.text._Z16initializePointsPdim:
[----:B------:R-:W0:Y:S01]  /*0000*/  LDC R1, c[0x0][0x37c] ;  /* 0x0000df00ff017b82 */ /* 0x000e220000000800 */
[----:B------:R-:W-:Y:S01]  /*0010*/  MOV R0, 0x0 ;  /* 0x0000000000007802 */ /* 0x000fe20000000f00 */
[----:B------:R-:W1:Y:S01]  /*0020*/  LDCU.64 UR4, c[0x4][0x58] ;  /* 0x01000b00ff0477ac */ /* 0x000e620008000a00 */
[----:B0-----:R-:W-:Y:S01]  /*0030*/  VIADD R1, R1, 0xffffffd0 ;  /* 0xffffffd001017836 */ /* 0x001fe20000000000 */
[----:B------:R-:W-:-:S04]  /*0040*/  CS2R R6, SRZ ;  /* 0x0000000000067805 */ /* 0x000fc8000001ff00 */
[----:B------:R0:W2:Y:S01]  /*0050*/  LDC.64 R2, c[0x4][R0] ;  /* 0x0100000000027b82 */ /* 0x0000a20000000a00 */
[----:B-1----:R-:W-:Y:S02]  /*0060*/  IMAD.U32 R4, RZ, RZ, UR4 ;  /* 0x00000004ff047e24 */ /* 0x002fe4000f8e00ff */
[----:B------:R-:W-:-:S07]  /*0070*/  IMAD.U32 R5, RZ, RZ, UR5 ;  /* 0x00000005ff057e24 */ /* 0x000fce000f8e00ff */
[----:B------:R-:W-:-:S07]  /*0080*/  LEPC R20, `(.L_x_2) ;  /* 0x000000001014794e */ /* 0x000fce0000000000 */
[----:B0-2---:R-:W-:Y:S05]  /*0090*/  CALL.ABS.NOINC R2 ;  /* 0x0000000002007343 */ /* 0x005fea0003c00000 */
.L_x_2:
[----:B------:R-:W0:Y:S01]  /*00a0*/  S2R R3, SR_TID.X ;  /* 0x0000000000037919 */ /* 0x000e220000002100 */
[----:B------:R-:W0:Y:S01]  /*00b0*/  S2UR UR4, SR_CTAID.X ;  /* 0x00000000000479c3 */ /* 0x000e220000002500 */
[----:B------:R-:W1:Y:S07]  /*00c0*/  LDCU UR5, c[0x0][0x388] ;  /* 0x00007100ff0577ac */ /* 0x000e6e0008000800 */
[----:B------:R-:W0:Y:S02]  /*00d0*/  LDC R10, c[0x0][0x360] ;  /* 0x0000d800ff0a7b82 */ /* 0x000e240000000800 */
[----:B0-----:R-:W-:-:S05]  /*00e0*/  IMAD R10, R10, UR4, R3 ;  /* 0x000000040a0a7c24 */ /* 0x001fca000f8e0203 */
[----:B-1----:R-:W-:-:S13]  /*00f0*/  ISETP.GE.AND P0, PT, R10, UR5, PT ;  /* 0x000000050a007c0c */ /* 0x002fda000bf06270 */
[----:B------:R-:W-:Y:S05]  /*0100*/  @P0 EXIT ;  /* 0x000000000000094d */ /* 0x000fea0003800000 */
[----:B------:R-:W0:Y:S01]  /*0110*/  LDC.64 R2, c[0x0][0x390] ;  /* 0x0000e400ff027b82 */ /* 0x000e220000000a00 */
[----:B------:R-:W-:Y:S01]  /*0120*/  ISETP.NE.AND P0, PT, R10, RZ, PT ;  /* 0x000000ff0a00720c */ /* 0x000fe20003f05270 */
[----:B------:R-:W-:Y:S01]  /*0130*/  BSSY.RECONVERGENT B1, `(.L_x_3) ;  /* 0x000026d000017945 */ /* 0x000fe20003800200 */
[----:B0-----:R-:W-:Y:S02]  /*0140*/  LOP3.LUT R0, R2, 0xaad26b49, RZ, 0x3c, !PT ;  /* 0xaad26b4902007812 */ /* 0x001fe400078e3cff */
[----:B------:R-:W-:-:S03]  /*0150*/  LOP3.LUT R2, R3, 0xf7dcefdd, RZ, 0x3c, !PT ;  /* 0xf7dcefdd03027812 */ /* 0x000fc600078e3cff */
[----:B------:R-:W-:Y:S02]  /*0160*/  IMAD R0, R0, 0x4182bed5, RZ ;  /* 0x4182bed500007824 */ /* 0x000fe400078e02ff */
[----:B------:R-:W-:Y:S02]  /*0170*/  IMAD R9, R2, -0x658354e5, RZ ;  /* 0x9a7cab1b02097824 */ /* 0x000fe400078e02ff */
[C---:B------:R-:W-:Y:S01]  /*0180*/  VIADD R5, R0.reuse, 0x583f19 ;  /* 0x00583f1900057836 */ /* 0x040fe20000000000 */
[C---:B------:R-:W-:Y:S01]  /*0190*/  LOP3.LUT R6, R0.reuse, 0x159a55e5, RZ, 0x3c, !PT ;  /* 0x159a55e500067812 */ /* 0x040fe200078e3cff */
[C---:B------:R-:W-:Y:S01]  /*01a0*/  VIADD R3, R0.reuse, 0x75bcd15 ;  /* 0x075bcd1500037836 */ /* 0x040fe20000000000 */
[----:B------:R-:W-:Y:S01]  /*01b0*/  IADD3 R2, PT, PT, R0, 0x64f0c9, R9 ;  /* 0x0064f0c900027810 */ /* 0x000fe20007ffe009 */
[C---:B------:R-:W-:Y:S01]  /*01c0*/  VIADD R7, R9.reuse, 0x1f123bb5 ;  /* 0x1f123bb509077836 */ /* 0x040fe20000000000 */
[----:B------:R-:W-:Y:S02]  /*01d0*/  LOP3.LUT R4, R9, 0x5491333, RZ, 0x3c, !PT ;  /* 0x0549133309047812 */ /* 0x000fe400078e3cff */
[----:B------:R-:W-:Y:S01]  /*01e0*/  SHF.R.S32.HI R0, RZ, 0x1f, R10 ;  /* 0x0000001fff007819 */ /* 0x000fe2000001140a */
[----:B------:R0:W-:Y:S04]  /*01f0*/  STL.64 [R1], R2 ;  /* 0x0000000201007387 */ /* 0x0001e80000100a00 */
[----:B------:R0:W-:Y:S04]  /*0200*/  STL.64 [R1+0x8], R6 ;  /* 0x0000080601007387 */ /* 0x0001e80000100a00 */
[----:B------:R0:W-:Y:S01]  /*0210*/  STL.64 [R1+0x10], R4 ;  /* 0x0000100401007387 */ /* 0x0001e20000100a00 */
[----:B------:R-:W-:Y:S05]  /*0220*/  @!P0 BRA `(.L_x_4) ;  /* 0x0000002400748947 */ /* 0x000fea0003800000 */
[----:B------:R-:W-:Y:S02]  /*0230*/  IMAD.MOV.U32 R13, RZ, RZ, R0 ;  /* 0x000000ffff0d7224 */ /* 0x000fe400078e0000 */
[----:B------:R-:W-:Y:S02]  /*0240*/  IMAD.MOV.U32 R11, RZ, RZ, RZ ;  /* 0x000000ffff0b7224 */ /* 0x000fe400078e00ff */
[----:B0-----:R-:W-:-:S07]  /*0250*/  IMAD.MOV.U32 R2, RZ, RZ, R10 ;  /* 0x000000ffff027224 */ /* 0x001fce00078e000a */
.L_x_19:
[----:B------:R-:W-:Y:S01]  /*0260*/  LOP3.LUT R0, R2, 0x3, RZ, 0xc0, !PT ;  /* 0x0000000302007812 */ /* 0x000fe200078ec0ff */
[----:B------:R-:W-:Y:S03]  /*0270*/  BSSY.RECONVERGENT B0, `(.L_x_5) ;  /* 0x0000252000007945 */ /* 0x000fe60003800200 */
[----:B------:R-:W-:-:S04]  /*0280*/  ISETP.NE.U32.AND P0, PT, R0, RZ, PT ;  /* 0x000000ff0000720c */ /* 0x000fc80003f05070 */
[----:B------:R-:W-:-:S13]  /*0290*/  ISETP.NE.AND.EX P0, PT, RZ, RZ, PT, P0 ;  /* 0x000000ffff00720c */ /* 0x000fda0003f05300 */
[----:B0-----:R-:W-:Y:S05]  /*02a0*/  @!P0 BRA `(.L_x_6) ;  /* 0x0000002400388947 */ /* 0x001fea0003800000 */
[----:B------:R-:W0:Y:S01]  /*02b0*/  LDC.64 R8, c[0x4][0x8] ;  /* 0x01000200ff087b82 */ /* 0x000e220000000a00 */
[----:B------:R-:W-:Y:S01]  /*02c0*/  BSSY.RECONVERGENT B2, `(.L_x_7) ;  /* 0x00000bd000027945 */ /* 0x000fe20003800200 */
[----:B------:R-:W-:Y:S01]  /*02d0*/  IMAD.MOV.U32 R0, RZ, RZ, RZ ;  /* 0x000000ffff007224 */ /* 0x000fe200078e00ff */
[----:B------:R-:W-:Y:S02]  /*02e0*/  CS2R R4, SRZ ;  /* 0x0000000000047805 */ /* 0x000fe4000001ff00 */
[----:B------:R-:W-:Y:S01]  /*02f0*/  CS2R R6, SRZ ;  /* 0x0000000000067805 */ /* 0x000fe2000001ff00 */
[----:B------:R-:W-:Y:S02]  /*0300*/  IMAD.MOV.U32 R3, RZ, RZ, RZ ;  /* 0x000000ffff037224 */ /* 0x000fe400078e00ff */
[----:B0-----:R-:W-:-:S07]  /*0310*/  IMAD.WIDE.U32 R8, R11, 0xc80, R8 ;  /* 0x00000c800b087825 */ /* 0x001fce00078e0008 */
.L_x_10:
[----:B------:R-:W-:-:S06]  /*0320*/  IMAD R12, R0, 0x4, R1 ;  /* 0x00000004000c7824 */ /* 0x000fcc00078e0201 */
[----:B------:R-:W5:Y:S01]  /*0330*/  LDL R12, [R12+0x4] ;  /* 0x000004000c0c7983 */ /* 0x000f620000100800 */
[----:B------:R-:W-:Y:S01]  /*0340*/  BSSY.RECONVERGENT B3, `(.L_x_8) ;  /* 0x00000b1000037945 */ /* 0x000fe20003800200 */
[----:B------:R-:W-:-:S07]  /*0350*/  IMAD.MOV.U32 R17, RZ, RZ, RZ ;  /* 0x000000ffff117224 */ /* 0x000fce00078e00ff */
.L_x_9:
[----:B-----5:R-:W-:Y:S01]  /*0360*/  SHF.R.U32.HI R22, RZ, R17, R12 ;  /* 0x00000011ff167219 */ /* 0x020fe2000001160c */
[----:B------:R-:W0:Y:S01]  /*0370*/  LDCU.64 UR4, c[0x0][0x358] ;  /* 0x00006b00ff0477ac */ /* 0x000e220008000a00 */
[----:B------:R-:W-:Y:S02]  /*0380*/  IMAD.SHL.U32 R14, R0, 0x20, RZ ;  /* 0x00000020000e7824 */ /* 0x000fe400078e00ff */
[----:B------:R-:W-:Y:S02]  /*0390*/  LOP3.LUT R15, R22, 0x1, RZ, 0xc0, !PT ;  /* 0x00000001160f7812 */ /* 0x000fe400078ec0ff */
[----:B------:R-:W-:Y:S02]  /*03a0*/  IMAD.IADD R14, R14, 0x1, R17 ;  /* 0x000000010e0e7824 */ /* 0x000fe400078e0211 */
[----:B------:R-:W-:Y:S02]  /*03b0*/  ISETP.NE.U32.AND P0, PT, R15, 0x1, PT ;  /* 0x000000010f00780c */ /* 0x000fe40003f05070 */
[----:B------:R-:W-:-:S02]  /*03c0*/  IMAD R15, R14, 0x5, RZ ;  /* 0x000000050e0f7824 */ /* 0x000fc400078e02ff */
[----:B------:R-:W-:Y:S02]  /*03d0*/  R2P PR, R22, 0x7e ;  /* 0x0000007e16007804 */ /* 0x000fe40000000000 */
[----:B------:R-:W-:-:S07]  /*03e0*/  IMAD.WIDE.U32 R14, R15, 0x4, R8 ;  /* 0x000000040f0e7825 */ /* 0x000fce00078e0008 */
[----:B0-----:R-:W2:Y:S04]  /*03f0*/  @!P0 LDG.E R18, desc[UR4][R14.64+0x10] ;  /* 0x000010040e128981 */ /* 0x001ea8000c1e1900 */
[----:B------:R-:W3:Y:S04]  /*0400*/  @P1 LDG.E R20, desc[UR4][R14.64+0x24] ;  /* 0x000024040e141981 */ /* 0x000ee8000c1e1900 */
[----:B------:R-:W4:Y:S04]  /*0410*/  @P2 LDG.E R24, desc[UR4][R14.64+0x38] ;  /* 0x000038040e182981 */ /* 0x000f28000c1e1900 */
[----:B------:R-:W4:Y:S04]  /*0420*/  @P3 LDG.E R26, desc[UR4][R14.64+0x4c] ;  /* 0x00004c040e1a3981 */ /* 0x000f28000c1e1900 */
[----:B------:R-:W4:Y:S04]  /*0430*/  @P4 LDG.E R28, desc[UR4][R14.64+0x60] ;  /* 0x000060040e1c4981 */ /* 0x000f28000c1e1900 */
[----:B------:R-:W4:Y:S04]  /*0440*/  @!P0 LDG.E R16, desc[UR4][R14.64] ;  /* 0x000000040e108981 */ /* 0x000f28000c1e1900 */
[----:B------:R-:W4:Y:S04]  /*0450*/  @!P0 LDG.E R19, desc[UR4][R14.64+0x4] ;  /* 0x000004040e138981 */ /* 0x000f28000c1e1900 */
[----:B------:R-:W4:Y:S04]  /*0460*/  @P5 LDG.E R21, desc[UR4][R14.64+0x74] ;  /* 0x000074040e155981 */ /* 0x000f28000c1e1900 */
[----:B------:R-:W4:Y:S04]  /*0470*/  @P1 LDG.E R23, desc[UR4][R14.64+0x20] ;  /* 0x000020040e171981 */ /* 0x000f28000c1e1900 */
[----:B------:R-:W4:Y:S01]  /*0480*/  @P3 LDG.E R25, desc[UR4][R14.64+0x48] ;  /* 0x000048040e193981 */ /* 0x000f22000c1e1900 */
[----:B--2---:R-:W-:-:S03]  /*0490*/  @!P0 LOP3.LUT R5, R5, R18, RZ, 0x3c, !PT ;  /* 0x0000001205058212 */ /* 0x004fc600078e3cff */
[----:B------:R-:W2:Y:S01]  /*04a0*/  @P1 LDG.E R18, desc[UR4][R14.64+0x14] ;  /* 0x000014040e121981 */ /* 0x000ea2000c1e1900 */
[----:B---3--:R-:W-:-:S03]  /*04b0*/  @P1 LOP3.LUT R5, R5, R20, RZ, 0x3c, !PT ;  /* 0x0000001405051212 */ /* 0x008fc600078e3cff */
[----:B------:R-:W3:Y:S01]  /*04c0*/  @P1 LDG.E R20, desc[UR4][R14.64+0x1c] ;  /* 0x00001c040e141981 */ /* 0x000ee2000c1e1900 */
[----:B----4-:R-:W-:-:S03]  /*04d0*/  @P2 LOP3.LUT R5, R5, R24, RZ, 0x3c, !PT ;  /* 0x0000001805052212 */ /* 0x010fc600078e3cff */
[----:B------:R-:W4:Y:S01]  /*04e0*/  @P2 LDG.E R24, desc[UR4][R14.64+0x28] ;  /* 0x000028040e182981 */ /* 0x000f22000c1e1900 */
[----:B------:R-:W-:-:S03]  /*04f0*/  @P3 LOP3.LUT R5, R5, R26, RZ, 0x3c, !PT ;  /* 0x0000001a05053212 */ /* 0x000fc600078e3cff */
[----:B------:R-:W3:Y:S01]  /*0500*/  @P6 LDG.E R26, desc[UR4][R14.64+0x88] ;  /* 0x000088040e1a6981 */ /* 0x000ee2000c1e1900 */
[----:B------:R-:W-:Y:S02]  /*0510*/  @P4 LOP3.LUT R5, R5, R28, RZ, 0x3c, !PT ;  /* 0x0000001c05054212 */ /* 0x000fe400078e3cff */
[----:B------:R-:W-:Y:S02]  /*0520*/  @!P0 LOP3.LUT R3, R3, R16, RZ, 0x3c, !PT ;  /* 0x0000001003038212 */ /* 0x000fe400078e3cff */
[----:B------:R-:W3:Y:S01]  /*0530*/  @!P0 LDG.E R16, desc[UR4][R14.64+0x8] ;  /* 0x000008040e108981 */ /* 0x000ee2000c1e1900 */
[----:B------:R-:W-:-:S03]  /*0540*/  @!P0 LOP3.LUT R6, R6, R19, RZ, 0x3c, !PT ;  /* 0x0000001306068212 */ /* 0x000fc600078e3cff */
[----:B------:R-:W3:Y:S01]  /*0550*/  @!P0 LDG.E R19, desc[UR4][R14.64+0xc] ;  /* 0x00000c040e138981 */ /* 0x000ee2000c1e1900 */
[----:B------:R-:W-:-:S03]  /*0560*/  @P5 LOP3.LUT R5, R5, R21, RZ, 0x3c, !PT ;  /* 0x0000001505055212 */ /* 0x000fc600078e3cff */
[----:B------:R-:W3:Y:S01]  /*0570*/  @P1 LDG.E R21, desc[UR4][R14.64+0x18] ;  /* 0x000018040e151981 */ /* 0x000ee2000c1e1900 */
[----:B--2---:R-:W-:-:S03]  /*0580*/  @P1 LOP3.LUT R3, R3, R18, RZ, 0x3c, !PT ;  /* 0x0000001203031212 */ /* 0x004fc600078e3cff */
[----:B------:R-:W2:Y:S01]  /*0590*/  @P3 LDG.E R18, desc[UR4][R14.64+0x3c] ;  /* 0x00003c040e123981 */ /* 0x000ea2000c1e1900 */
[----:B----4-:R-:W-:-:S03]  /*05a0*/  @P2 LOP3.LUT R3, R3, R24, RZ, 0x3c, !PT ;  /* 0x0000001803032212 */ /* 0x010fc600078e3cff */
[----:B------:R-:W4:Y:S01]  /*05b0*/  @P4 LDG.E R24, desc[UR4][R14.64+0x50] ;  /* 0x000050040e184981 */ /* 0x000f22000c1e1900 */
[----:B---3--:R-:W-:-:S03]  /*05c0*/  @!P0 LOP3.LUT R7, R7, R16, RZ, 0x3c, !PT ;  /* 0x0000001007078212 */ /* 0x008fc600078e3cff */
[----:B------:R-:W3:Y:S01]  /*05d0*/  @P2 LDG.E R16, desc[UR4][R14.64+0x30] ;  /* 0x000030040e102981 */ /* 0x000ee2000c1e1900 */
[----:B------:R-:W-:-:S03]  /*05e0*/  @!P0 LOP3.LUT R4, R4, R19, RZ, 0x3c, !PT ;  /* 0x0000001304048212 */ /* 0x000fc600078e3cff */
[----:B------:R-:W3:Y:S01]  /*05f0*/  @P2 LDG.E R19, desc[UR4][R14.64+0x2c] ;  /* 0x00002c040e132981 */ /* 0x000ee2000c1e1900 */
[----:B------:R-:W-:-:S03]  /*0600*/  @P1 LOP3.LUT R6, R6, R21, RZ, 0x3c, !PT ;  /* 0x0000001506061212 */ /* 0x000fc600078e3cff */
[----:B------:R-:W3:Y:S01]  /*0610*/  @P2 LDG.E R21, desc[UR4][R14.64+0x34] ;  /* 0x000034040e152981 */ /* 0x000ee2000c1e1900 */
[----:B------:R-:W-:Y:S02]  /*0620*/  @P1 LOP3.LUT R7, R7, R20, RZ, 0x3c, !PT ;  /* 0x0000001407071212 */ /* 0x000fe400078e3cff */
[----:B------:R-:W-:Y:S01]  /*0630*/  @P1 LOP3.LUT R4, R4, R23, RZ, 0x3c, !PT ;  /* 0x0000001704041212 */ /* 0x000fe200078e3cff */
[----:B------:R-:W3:Y:S04]  /*0640*/  @P3 LDG.E R20, desc[UR4][R14.64+0x44] ;  /* 0x000044040e143981 */ /* 0x000ee8000c1e1900 */
[----:B------:R-:W3:Y:S01]  /*0650*/  @P3 LDG.E R23, desc[UR4][R14.64+0x40] ;  /* 0x000040040e173981 */ /* 0x000ee2000c1e1900 */
[----:B--2---:R-:W-:-:S03]  /*0660*/  @P3 LOP3.LUT R3, R3, R18, RZ, 0x3c, !PT ;  /* 0x0000001203033212 */ /* 0x004fc600078e3cff */
[----:B------:R-:W2:Y:S01]  /*0670*/  @P5 LDG.E R18, desc[UR4][R14.64+0x64] ;  /* 0x000064040e125981 */ /* 0x000ea2000c1e1900 */
[----:B----4-:R-:W-:-:S03]  /*0680*/  @P4 LOP3.LUT R3, R3, R24, RZ, 0x3c, !PT ;  /* 0x0000001803034212 */ /* 0x010fc600078e3cff */
[----:B------:R-:W4:Y:S01]  /*0690*/  @P6 LDG.E R24, desc[UR4][R14.64+0x78] ;  /* 0x000078040e186981 */ /* 0x000f22000c1e1900 */
[----:B---3--:R-:W-:-:S03]  /*06a0*/  @P2 LOP3.LUT R7, R7, R16, RZ, 0x3c, !PT ;  /* 0x0000001007072212 */ /* 0x008fc600078e3cff */
[----:B------:R-:W3:Y:S01]  /*06b0*/  @P4 LDG.E R16, desc[UR4][R14.64+0x58] ;  /* 0x000058040e104981 */ /* 0x000ee2000c1e1900 */
[----:B------:R-:W-:-:S03]  /*06c0*/  @P2 LOP3.LUT R6, R6, R19, RZ, 0x3c, !PT ;  /* 0x0000001306062212 */ /* 0x000fc600078e3cff */
[----:B------:R-:W3:Y:S01]  /*06d0*/  @P4 LDG.E R19, desc[UR4][R14.64+0x54] ;  /* 0x000054040e134981 */ /* 0x000ee2000c1e1900 */
[----:B------:R-:W-:-:S03]  /*06e0*/  @P2 LOP3.LUT R4, R4, R21, RZ, 0x3c, !PT ;  /* 0x0000001504042212 */ /* 0x000fc600078e3cff */
[----:B------:R-:W3:Y:S01]  /*06f0*/  @P4 LDG.E R21, desc[UR4][R14.64+0x5c] ;  /* 0x00005c040e154981 */ /* 0x000ee2000c1e1900 */
[----:B------:R-:W-:Y:S02]  /*0700*/  @P3 LOP3.LUT R7, R7, R20, RZ, 0x3c, !PT ;  /* 0x0000001407073212 */ /* 0x000fe400078e3cff */
[----:B------:R-:W-:Y:S01]  /*0710*/  @P3 LOP3.LUT R4, R4, R25, RZ, 0x3c, !PT ;  /* 0x0000001904043212 */ /* 0x000fe200078e3cff */
[----:B------:R-:W3:Y:S01]  /*0720*/  @P5 LDG.E R20, desc[UR4][R14.64+0x6c] ;  /* 0x00006c040e145981 */ /* 0x000ee2000c1e1900 */
[----:B------:R-:W-:-:S03]  /*0730*/  @P3 LOP3.LUT R6, R6, R23, RZ, 0x3c, !PT ;  /* 0x0000001706063212 */ /* 0x000fc600078e3cff */
[----:B------:R-:W3:Y:S04]  /*0740*/  @P5 LDG.E R23, desc[UR4][R14.64+0x68] ;  /* 0x000068040e175981 */ /* 0x000ee8000c1e1900 */
[----:B------:R-:W3:Y:S01]  /*0750*/  @P5 LDG.E R25, desc[UR4][R14.64+0x70] ;  /* 0x000070040e195981 */ /* 0x000ee2000c1e1900 */
[----:B------:R-:W-:Y:S02]  /*0760*/  LOP3.LUT P0, RZ, R22, 0x80, RZ, 0xc0, !PT ;  /* 0x0000008016ff7812 */ /* 0x000fe4000780c0ff */
[----:B--2---:R-:W-:-:S11]  /*0770*/  @P5 LOP3.LUT R3, R3, R18, RZ, 0x3c, !PT ;  /* 0x0000001203035212 */ /* 0x004fd600078e3cff */
        /* <DEDUP_REMOVED lines=15> */
[----:B------:R-:W-:Y:S02]  /*0870*/  @P6 LOP3.LUT R5, R5, R26, RZ, 0x3c, !PT ;  /* 0x0000001a05056212 */ /* 0x000fe400078e3cff */
[----:B--2---:R-:W-:Y:S02]  /*0880*/  @P0 LOP3.LUT R3, R3, R18, RZ, 0x3c, !PT ;  /* 0x0000001203030212 */ /* 0x004fe400078e3cff */
[----:B----4-:R-:W-:Y:S02]  /*0890*/  @P0 LOP3.LUT R5, R5, R24, RZ, 0x3c, !PT ;  /* 0x0000001805050212 */ /* 0x010fe400078e3cff */
[----:B---3--:R-:W-:Y:S02]  /*08a0*/  @P6 LOP3.LUT R7, R7, R16, RZ, 0x3c, !PT ;  /* 0x0000001007076212 */ /* 0x008fe400078e3cff */
[----:B------:R-:W-:Y:S02]  /*08b0*/  @P6 LOP3.LUT R6, R6, R19, RZ, 0x3c, !PT ;  /* 0x0000001306066212 */ /* 0x000fe400078e3cff */
[----:B------:R-:W-:-:S02]  /*08c0*/  @P6 LOP3.LUT R4, R4, R21, RZ, 0x3c, !PT ;  /* 0x0000001504046212 */ /* 0x000fc400078e3cff */
[----:B------:R-:W-:Y:S02]  /*08d0*/  @P0 LOP3.LUT R7, R7, R20, RZ, 0x3c, !PT ;  /* 0x0000001407070212 */ /* 0x000fe400078e3cff */
[----:B------:R-:W-:Y:S02]  /*08e0*/  @P0 LOP3.LUT R6, R6, R23, RZ, 0x3c, !PT ;  /* 0x0000001706060212 */ /* 0x000fe400078e3cff */
[----:B------:R-:W-:Y:S02]  /*08f0*/  @P0 LOP3.LUT R4, R4, R25, RZ, 0x3c, !PT ;  /* 0x0000001904040212 */ /* 0x000fe400078e3cff */
[----:B------:R-:W-:-:S13]  /*0900*/  R2P PR, R22.B1, 0x7f ;  /* 0x0000007f16007804 */ /* 0x000fda0000001000 */
[----:B------:R-:W2:Y:S04]  /*0910*/  @P0 LDG.E R16, desc[UR4][R14.64+0xa0] ;  /* 0x0000a0040e100981 */ /* 0x000ea8000c1e1900 */
[----:B------:R-:W3:Y:S04]  /*0920*/  @P0 LDG.E R18, desc[UR4][R14.64+0xa8] ;  /* 0x0000a8040e120981 */ /* 0x000ee8000c1e1900 */
[----:B------:R-:W4:Y:S04]  /*0930*/  @P0 LDG.E R19, desc[UR4][R14.64+0xa4] ;  /* 0x0000a4040e130981 */ /* 0x000f28000c1e1900 */
[----:B------:R-:W4:Y:S04]  /*0940*/  @P0 LDG.E R21, desc[UR4][R14.64+0xac] ;  /* 0x0000ac040e150981 */ /* 0x000f28000c1e1900 */
[----:B------:R-:W4:Y:S04]  /*0950*/  @P1 LDG.E R20, desc[UR4][R14.64+0xbc] ;  /* 0x0000bc040e141981 */ /* 0x000f28000c1e1900 */
[----:B------:R-:W4:Y:S04]  /*0960*/  @P1 LDG.E R23, desc[UR4][R14.64+0xb8] ;  /* 0x0000b8040e171981 */ /* 0x000f28000c1e1900 */
[----:B------:R-:W4:Y:S04]  /*0970*/  @P1 LDG.E R25, desc[UR4][R14.64+0xc0] ;  /* 0x0000c0040e191981 */ /* 0x000f28000c1e1900 */
[----:B------:R-:W4:Y:S04]  /*0980*/  @P1 LDG.E R24, desc[UR4][R14.64+0xc4] ;  /* 0x0000c4040e181981 */ /* 0x000f28000c1e1900 */
[----:B------:R-:W4:Y:S01]  /*0990*/  @P2 LDG.E R26, desc[UR4][R14.64+0xc8] ;  /* 0x0000c8040e1a2981 */ /* 0x000f22000c1e1900 */
[----:B--2---:R-:W-:-:S03]  /*09a0*/  @P0 LOP3.LUT R3, R3, R16, RZ, 0x3c, !PT ;  /* 0x0000001003030212 */ /* 0x004fc600078e3cff */
[----:B------:R-:W2:Y:S01]  /*09b0*/  @P0 LDG.E R16, desc[UR4][R14.64+0xb0] ;  /* 0x0000b0040e100981 */ /* 0x000ea2000c1e1900 */
[----:B---3--:R-:W-:-:S03]  /*09c0*/  @P0 LOP3.LUT R7, R7, R18, RZ, 0x3c, !PT ;  /* 0x0000001207070212 */ /* 0x008fc600078e3cff */
[----:B------:R-:W3:Y:S01]  /*09d0*/  @P1 LDG.E R18, desc[UR4][R14.64+0xb4] ;  /* 0x0000b4040e121981 */ /* 0x000ee2000c1e1900 */
[----:B----4-:R-:W-:-:S03]  /*09e0*/  @P0 LOP3.LUT R6, R6, R19, RZ, 0x3c, !PT ;  /* 0x0000001306060212 */ /* 0x010fc600078e3cff */
[----:B------:R-:W4:Y:S01]  /*09f0*/  @P2 LDG.E R19, desc[UR4][R14.64+0xcc] ;  /* 0x0000cc040e132981 */ /* 0x000f22000c1e1900 */
[----:B------:R-:W-:-:S03]  /*0a00*/  @P0 LOP3.LUT R4, R4, R21, RZ, 0x3c, !PT ;  /* 0x0000001504040212 */ /* 0x000fc600078e3cff */
[----:B------:R-:W4:Y:S01]  /*0a10*/  @P2 LDG.E R21, desc[UR4][R14.64+0xd4] ;  /* 0x0000d4040e152981 */ /* 0x000f22000c1e1900 */
[----:B------:R-:W-:-:S03]  /*0a20*/  @P1 LOP3.LUT R7, R7, R20, RZ, 0x3c, !PT ;  /* 0x0000001407071212 */ /* 0x000fc600078e3cff */
[----:B------:R-:W4:Y:S01]  /*0a30*/  @P2 LDG.E R20, desc[UR4][R14.64+0xd8] ;  /* 0x0000d8040e142981 */ /* 0x000f22000c1e1900 */
[----:B------:R-:W-:-:S03]  /*0a40*/  @P1 LOP3.LUT R6, R6, R23, RZ, 0x3c, !PT ;  /* 0x0000001706061212 */ /* 0x000fc600078e3cff */
[----:B------:R-:W4:Y:S01]  /*0a50*/  @P3 LDG.E R23, desc[UR4][R14.64+0xe0] ;  /* 0x0000e0040e173981 */ /* 0x000f22000c1e1900 */
[----:B------:R-:W-:-:S03]  /*0a60*/  @P1 LOP3.LUT R4, R4, R25, RZ, 0x3c, !PT ;  /* 0x0000001904041212 */ /* 0x000fc600078e3cff */
[----:B------:R-:W4:Y:S01]  /*0a70*/  @P3 LDG.E R25, desc[UR4][R14.64+0xe8] ;  /* 0x0000e8040e193981 */ /* 0x000f22000c1e1900 */
[----:B--2---:R-:W-:Y:S02]  /*0a80*/  @P0 LOP3.LUT R5, R5, R16, RZ, 0x3c, !PT ;  /* 0x0000001005050212 */ /* 0x004fe400078e3cff */
[----:B------:R-:W-:Y:S01]  /*0a90*/  LOP3.LUT P0, RZ, R22, 0x8000, RZ, 0xc0, !PT ;  /* 0x0000800016ff7812 */ /* 0x000fe2000780c0ff */
[----:B------:R-:W2:Y:S01]  /*0aa0*/  @P4 LDG.E R16, desc[UR4][R14.64+0xf0] ;  /* 0x0000f0040e104981 */ /* 0x000ea2000c1e1900 */
[----:B---3--:R-:W-:-:S03]  /*0ab0*/  @P1 LOP3.LUT R3, R3, R18, RZ, 0x3c, !PT ;  /* 0x0000001203031212 */ /* 0x008fc600078e3cff */
[----:B------:R-:W3:Y:S01]  /*0ac0*/  @P3 LDG.E R22, desc[UR4][R14.64+0xdc] ;  /* 0x0000dc040e163981 */ /* 0x000ee2000c1e1900 */
[----:B------:R-:W-:-:S03]  /*0ad0*/  @P1 LOP3.LUT R5, R5, R24, RZ, 0x3c, !PT ;  /* 0x0000001805051212 */ /* 0x000fc600078e3cff */
[----:B------:R-:W2:Y:S04]  /*0ae0*/  @P2 LDG.E R18, desc[UR4][R14.64+0xd0] ;  /* 0x0000d0040e122981 */ /* 0x000ea8000c1e1900 */
[----:B------:R-:W2:Y:S01]  /*0af0*/  @P3 LDG.E R24, desc[UR4][R14.64+0xe4] ;  /* 0x0000e4040e183981 */ /* 0x000ea2000c1e1900 */
[----:B------:R-:W-:-:S03]  /*0b00*/  @P2 LOP3.LUT R3, R3, R26, RZ, 0x3c, !PT ;  /* 0x0000001a03032212 */ /* 0x000fc600078e3cff */
[----:B------:R-:W2:Y:S01]  /*0b10*/  @P3 LDG.E R26, desc[UR4][R14.64+0xec] ;  /* 0x0000ec040e1a3981 */ /* 0x000ea2000c1e1900 */
[----:B----4-:R-:W-:-:S03]  /*0b20*/  @P2 LOP3.LUT R5, R5, R20, RZ, 0x3c, !PT ;  /* 0x0000001405052212 */ /* 0x010fc600078e3cff */
[----:B------:R-:W4:Y:S01]  /*0b30*/  @P4 LDG.E R20, desc[UR4][R14.64+0x100] ;  /* 0x000100040e144981 */ /* 0x000f22000c1e1900 */
[----:B------:R-:W-:Y:S02]  /*0b40*/  @P2 LOP3.LUT R6, R6, R19, RZ, 0x3c, !PT ;  /* 0x0000001306062212 */ /* 0x000fe400078e3cff */
[----:B------:R-:W-:Y:S01]  /*0b50*/  @P2 LOP3.LUT R4, R4, R21, RZ, 0x3c, !PT ;  /* 0x0000001504042212 */ /* 0x000fe200078e3cff */
[----:B------:R-:W4:Y:S01]  /*0b60*/  @P4 LDG.E R19, desc[UR4][R14.64+0xf4] ;  /* 0x0000f4040e134981 */ /* 0x000f22000c1e1900 */
[----:B------:R-:W-:-:S03]  /*0b70*/  @P3 LOP3.LUT R6, R6, R23, RZ, 0x3c, !PT ;  /* 0x0000001706063212 */ /* 0x000fc600078e3cff */
[----:B------:R-:W4:Y:S01]  /*0b80*/  @P4 LDG.E R21, desc[UR4][R14.64+0xfc] ;  /* 0x0000fc040e154981 */ /* 0x000f22000c1e1900 */
[----:B------:R-:W-:-:S03]  /*0b90*/  @P3 LOP3.LUT R4, R4, R25, RZ, 0x3c, !PT ;  /* 0x0000001904043212 */ /* 0x000fc600078e3cff */
[----:B------:R-:W4:Y:S04]  /*0ba0*/  @P5 LDG.E R23, desc[UR4][R14.64+0x108] ;  /* 0x000108040e175981 */ /* 0x000f28000c1e1900 */
[----:B------:R-:W4:Y:S01]  /*0bb0*/  @P5 LDG.E R25, desc[UR4][R14.64+0x110] ;  /* 0x000110040e195981 */ /* 0x000f22000c1e1900 */
[----:B---3--:R-:W-:-:S03]  /*0bc0*/  @P3 LOP3.LUT R3, R3, R22, RZ, 0x3c, !PT ;  /* 0x0000001603033212 */ /* 0x008fc600078e3cff */
[----:B------:R-:W3:Y:S01]  /*0bd0*/  @P5 LDG.E R22, desc[UR4][R14.64+0x104] ;  /* 0x000104040e165981 */ /* 0x000ee2000c1e1900 */
[----:B--2---:R-:W-:Y:S02]  /*0be0*/  @P2 LOP3.LUT R7, R7, R18, RZ, 0x3c, !PT ;  /* 0x0000001207072212 */ /* 0x004fe400078e3cff */
[----:B------:R-:W-:Y:S01]  /*0bf0*/  @P4 LOP3.LUT R3, R3, R16, RZ, 0x3c, !PT ;  /* 0x0000001003034212 */ /* 0x000fe200078e3cff */
[----:B------:R-:W2:Y:S01]  /*0c00*/  @P4 LDG.E R18, desc[UR4][R14.64+0xf8] ;  /* 0x0000f8040e124981 */ /* 0x000ea2000c1e1900 */
[----:B------:R-:W-:-:S03]  /*0c10*/  @P3 LOP3.LUT R7, R7, R24, RZ, 0x3c, !PT ;  /* 0x0000001807073212 */ /* 0x000fc600078e3cff */
[----:B------:R-:W2:Y:S04]  /*0c20*/  @P5 LDG.E R16, desc[UR4][R14.64+0x114] ;  /* 0x000114040e105981 */ /* 0x000ea8000c1e1900 */
[----:B------:R-:W2:Y:S01]  /*0c30*/  @P5 LDG.E R24, desc[UR4][R14.64+0x10c] ;  /* 0x00010c040e185981 */ /* 0x000ea2000c1e1900 */
[----:B------:R-:W-:-:S03]  /*0c40*/  @P3 LOP3.LUT R5, R5, R26, RZ, 0x3c, !PT ;  /* 0x0000001a05053212 */ /* 0x000fc600078e3cff */
[----:B------:R-:W2:Y:S01]  /*0c50*/  @P0 LDG.E R26, desc[UR4][R14.64+0x13c] ;  /* 0x00013c040e1a0981 */ /* 0x000ea2000c1e1900 */
[----:B----4-:R-:W-:Y:S02]  /*0c60*/  @P4 LOP3.LUT R5, R5, R20, RZ, 0x3c, !PT ;  /* 0x0000001405054212 */ /* 0x010fe400078e3cff */
[----:B------:R-:W-:Y:S01]  /*0c70*/  @P4 LOP3.LUT R6, R6, R19, RZ, 0x3c, !PT ;  /* 0x0000001306064212 */ /* 0x000fe200078e3cff */
[----:B------:R-:W4:Y:S01]  /*0c80*/  @P6 LDG.E R20, desc[UR4][R14.64+0x120] ;  /* 0x000120040e146981 */ /* 0x000f22000c1e1900 */
[----:B------:R-:W-:-:S03]  /*0c90*/  @P4 LOP3.LUT R4, R4, R21, RZ, 0x3c, !PT ;  /* 0x0000001504044212 */ /* 0x000fc600078e3cff */
        /* <DEDUP_REMOVED lines=8> */
[----:B--2---:R-:W-:-:S03]  /*0d20*/  @P4 LOP3.LUT R7, R7, R18, RZ, 0x3c, !PT ;  /* 0x0000001207074212 */ /* 0x004fc600078e3cff */
[----:B------:R-:W2:Y:S01]  /*0d30*/  @P6 LDG.E R18, desc[UR4][R14.64+0x118] ;  /* 0x000118040e126981 */ /* 0x000ea2000c1e1900 */
[----:B------:R-:W-:-:S03]  /*0d40*/  @P5 LOP3.LUT R5, R5, R16, RZ, 0x3c, !PT ;  /* 0x0000001005055212 */ /* 0x000fc600078e3cff */
[----:B------:R-:W3:Y:S01]  /*0d50*/  @P6 LDG.E R16, desc[UR4][R14.64+0x128] ;  /* 0x000128040e106981 */ /* 0x000ee2000c1e1900 */
[----:B------:R-:W-:-:S03]  /*0d60*/  @P5 LOP3.LUT R7, R7, R24, RZ, 0x3c, !PT ;  /* 0x0000001807075212 */ /* 0x000fc600078e3cff */
[----:B------:R-:W3:Y:S01]  /*0d70*/  @P0 LDG.E R24, desc[UR4][R14.64+0x134] ;  /* 0x000134040e180981 */ /* 0x000ee2000c1e1900 */
[----:B------:R-:W-:-:S05]  /*0d80*/  VIADD R17, R17, 0x10 ;  /* 0x0000001011117836 */ /* 0x000fca0000000000 */
[----:B------:R-:W-:Y:S02]  /*0d90*/  ISETP.NE.AND P1, PT, R17, 0x20, PT ;  /* 0x000000201100780c */ /* 0x000fe40003f25270 */
[----:B----4-:R-:W-:Y:S02]  /*0da0*/  @P6 LOP3.LUT R7, R7, R20, RZ, 0x3c, !PT ;  /* 0x0000001407076212 */ /* 0x010fe400078e3cff */
[----:B------:R-:W-:Y:S02]  /*0db0*/  @P6 LOP3.LUT R6, R6, R19, RZ, 0x3c, !PT ;  /* 0x0000001306066212 */ /* 0x000fe400078e3cff */
[----:B------:R-:W-:Y:S02]  /*0dc0*/  @P6 LOP3.LUT R4, R4, R21, RZ, 0x3c, !PT ;  /* 0x0000001504046212 */ /* 0x000fe400078e3cff */
[----:B------:R-:W-:Y:S02]  /*0dd0*/  @P0 LOP3.LUT R6, R6, R23, RZ, 0x3c, !PT ;  /* 0x0000001706060212 */ /* 0x000fe400078e3cff */
[----:B------:R-:W-:-:S02]  /*0de0*/  @P0 LOP3.LUT R4, R4, R25, RZ, 0x3c, !PT ;  /* 0x0000001904040212 */ /* 0x000fc400078e3cff */
[----:B--2---:R-:W-:Y:S02]  /*0df0*/  @P6 LOP3.LUT R3, R3, R18, RZ, 0x3c, !PT ;  /* 0x0000001203036212 */ /* 0x004fe400078e3cff */
[----:B---3--:R-:W-:Y:S02]  /*0e00*/  @P6 LOP3.LUT R5, R5, R16, RZ, 0x3c, !PT ;  /* 0x0000001005056212 */ /* 0x008fe400078e3cff */
[----:B------:R-:W-:Y:S02]  /*0e10*/  @P0 LOP3.LUT R3, R3, R22, RZ, 0x3c, !PT ;  /* 0x0000001603030212 */ /* 0x000fe400078e3cff */
[----:B------:R-:W-:Y:S02]  /*0e20*/  @P0 LOP3.LUT R7, R7, R24, RZ, 0x3c, !PT ;  /* 0x0000001807070212 */ /* 0x000fe400078e3cff */
[----:B------:R-:W-:Y:S01]  /*0e30*/  @P0 LOP3.LUT R5, R5, R26, RZ, 0x3c, !PT ;  /* 0x0000001a05050212 */ /* 0x000fe200078e3cff */
[----:B------:R-:W-:Y:S06]  /*0e40*/  @P1 BRA `(.L_x_9) ;  /* 0xfffffff400441947 */ /* 0x000fec000383ffff */
[----:B------:R-:W-:Y:S05]  /*0e50*/  BSYNC.RECONVERGENT B3 ;  /* 0x0000000000037941 */ /* 0x000fea0003800200 */
.L_x_8:
[----:B------:R-:W-:-:S05]  /*0e60*/  VIADD R0, R0, 0x1 ;  /* 0x0000000100007836 */ /* 0x000fca0000000000 */
[----:B------:R-:W-:-:S13]  /*0e70*/  ISETP.NE.AND P0, PT, R0, 0x5, PT ;  /* 0x000000050000780c */ /* 0x000fda0003f05270 */
[----:B------:R-:W-:Y:S05]  /*0e80*/  @P0 BRA `(.L_x_10) ;  /* 0xfffffff400240947 */ /* 0x000fea000383ffff */
[----:B------:R-:W-:Y:S05]  /*0e90*/  BSYNC.RECONVERGENT B2 ;  /* 0x0000000000027941 */ /* 0x000fea0003800200 */
.L_x_7:
[----:B------:R-:W-:Y:S01]  /*0ea0*/  LOP3.LUT R0, R2, 0x3, RZ, 0xc0, !PT ;  /* 0x0000000302007812 */ /* 0x000fe200078ec0ff */
[----:B------:R0:W-:Y:S03]  /*0eb0*/  STL.64 [R1+0x8], R6 ;  /* 0x0000080601007387 */ /* 0x0001e60000100a00 */
[----:B------:R-:W-:Y:S01]  /*0ec0*/  ISETP.NE.U32.AND P0, PT, R0, 0x1, PT ;  /* 0x000000010000780c */ /* 0x000fe20003f05070 */
[----:B------:R0:W-:Y:S03]  /*0ed0*/  STL.64 [R1+0x10], R4 ;  /* 0x0000100401007387 */ /* 0x0001e60000100a00 */
[----:B------:R-:W-:Y:S01]  /*0ee0*/  ISETP.NE.AND.EX P0, PT, RZ, RZ, PT, P0 ;  /* 0x000000ffff00720c */ /* 0x000fe20003f05300 */
[----:B------:R0:W-:-:S12]  /*0ef0*/  STL [R1+0x4], R3 ;  /* 0x0000040301007387 */ /* 0x0001d80000100800 */
[----:B0-----:R-:W-:Y:S05]  /*0f00*/  @!P0 BRA `(.L_x_6) ;  /* 0x0000001800208947 */ /* 0x001fea0003800000 */
[----:B------:R-:W-:Y:S01]  /*0f10*/  UMOV UR4, URZ ;  /* 0x000000ff00047c82 */ /* 0x000fe20008000000 */
[----:B------:R-:W-:Y:S01]  /*0f20*/  BSSY.RECONVERGENT B2, `(.L_x_11) ;  /* 0x00000bd000027945 */ /* 0x000fe20003800200 */
[----:B------:R-:W-:Y:S01]  /*0f30*/  IMAD.MOV.U32 R0, RZ, RZ, RZ ;  /* 0x000000ffff007224 */ /* 0x000fe200078e00ff */
[----:B------:R-:W-:Y:S01]  /*0f40*/  CS2R R6, SRZ ;  /* 0x0000000000067805 */ /* 0x000fe2000001ff00 */
[----:B------:R-:W-:Y:S02]  /*0f50*/  IMAD.MOV.U32 R4, RZ, RZ, RZ ;  /* 0x000000ffff047224 */ /* 0x000fe400078e00ff */
[----:B------:R-:W-:Y:S02]  /*0f60*/  IMAD.MOV.U32 R3, RZ, RZ, RZ ;  /* 0x000000ffff037224 */ /* 0x000fe400078e00ff */
[----:B------:R-:W-:-:S07]  /*0f70*/  IMAD.U32 R5, RZ, RZ, UR4 ;  /* 0x00000004ff057e24 */ /* 0x000fce000f8e00ff */
.L_x_14:
[----:B------:R-:W-:-:S06]  /*0f80*/  IMAD R12, R0, 0x4, R1 ;  /* 0x00000004000c7824 */ /* 0x000fcc00078e0201 */
[----:B------:R-:W5:Y:S01]  /*0f90*/  LDL R12, [R12+0x4] ;  /* 0x000004000c0c7983 */ /* 0x000f620000100800 */
[----:B------:R-:W-:Y:S01]  /*0fa0*/  BSSY.RECONVERGENT B3, `(.L_x_12) ;  /* 0x00000b1000037945 */ /* 0x000fe20003800200 */
[----:B------:R-:W-:-:S07]  /*0fb0*/  IMAD.MOV.U32 R17, RZ, RZ, RZ ;  /* 0x000000ffff117224 */ /* 0x000fce00078e00ff */
.L_x_13:
        /* <DEDUP_REMOVED lines=176> */
.L_x_12:
[----:B------:R-:W-:-:S05]  /*1ac0*/  VIADD R0, R0, 0x1 ;  /* 0x0000000100007836 */ /* 0x000fca0000000000 */
[----:B------:R-:W-:-:S13]  /*1ad0*/  ISETP.NE.AND P0, PT, R0, 0x5, PT ;  /* 0x000000050000780c */ /* 0x000fda0003f05270 */
[----:B------:R-:W-:Y:S05]  /*1ae0*/  @P0 BRA `(.L_x_14) ;  /* 0xfffffff400240947 */ /* 0x000fea000383ffff */
[----:B------:R-:W-:Y:S05]  /*1af0*/  BSYNC.RECONVERGENT B2 ;  /* 0x0000000000027941 */ /* 0x000fea0003800200 */
.L_x_11:
[----:B------:R-:W-:Y:S01]  /*1b00*/  LOP3.LUT R0, R2, 0x3, RZ, 0xc0, !PT ;  /* 0x0000000302007812 */ /* 0x000fe200078ec0ff */
[----:B------:R0:W-:Y:S03]  /*1b10*/  STL.64 [R1+0x8], R6 ;  /* 0x0000080601007387 */ /* 0x0001e60000100a00 */
[----:B------:R-:W-:Y:S01]  /*1b20*/  ISETP.NE.U32.AND P0, PT, R0, 0x3, PT ;  /* 0x000000030000780c */ /* 0x000fe20003f05070 */
[----:B------:R0:W-:Y:S03]  /*1b30*/  STL [R1+0x4], R3 ;  /* 0x0000040301007387 */ /* 0x0001e60000100800 */
[----:B------:R-:W-:Y:S01]  /*1b40*/  ISETP.NE.AND.EX P0, PT, RZ, RZ, PT, P0 ;  /* 0x000000ffff00720c */ /* 0x000fe20003f05300 */
[----:B------:R0:W-:-:S12]  /*1b50*/  STL.64 [R1+0x10], R4 ;  /* 0x0000100401007387 */ /* 0x0001d80000100a00 */
[----:B0-----:R-:W-:Y:S05]  /*1b60*/  @P0 BRA `(.L_x_6) ;  /* 0x0000000c00080947 */ /* 0x001fea0003800000 */
[----:B------:R-:W-:Y:S01]  /*1b70*/  UMOV UR4, URZ ;  /* 0x000000ff00047c82 */ /* 0x000fe20008000000 */
[----:B------:R-:W-:Y:S01]  /*1b80*/  BSSY.RECONVERGENT B2, `(.L_x_15) ;  /* 0x00000bd000027945 */ /* 0x000fe20003800200 */
[----:B------:R-:W-:Y:S01]  /*1b90*/  IMAD.MOV.U32 R0, RZ, RZ, RZ ;  /* 0x000000ffff007224 */ /* 0x000fe200078e00ff */
[----:B------:R-:W-:Y:S01]  /*1ba0*/  CS2R R6, SRZ ;  /* 0x0000000000067805 */ /* 0x000fe2000001ff00 */
[----:B------:R-:W-:Y:S02]  /*1bb0*/  IMAD.MOV.U32 R4, RZ, RZ, RZ ;  /* 0x000000ffff047224 */ /* 0x000fe400078e00ff */
[----:B------:R-:W-:Y:S02]  /*1bc0*/  IMAD.MOV.U32 R3, RZ, RZ, RZ ;  /* 0x000000ffff037224 */ /* 0x000fe400078e00ff */
[----:B------:R-:W-:-:S07]  /*1bd0*/  IMAD.U32 R5, RZ, RZ, UR4 ;  /* 0x00000004ff057e24 */ /* 0x000fce000f8e00ff */
.L_x_18:
[----:B------:R-:W-:-:S06]  /*1be0*/  IMAD R12, R0, 0x4, R1 ;  /* 0x00000004000c7824 */ /* 0x000fcc00078e0201 */
[----:B------:R-:W5:Y:S01]  /*1bf0*/  LDL R12, [R12+0x4] ;  /* 0x000004000c0c7983 */ /* 0x000f620000100800 */
[----:B------:R-:W-:Y:S01]  /*1c00*/  BSSY.RECONVERGENT B3, `(.L_x_16) ;  /* 0x00000b1000037945 */ /* 0x000fe20003800200 */
[----:B------:R-:W-:-:S07]  /*1c10*/  IMAD.MOV.U32 R17, RZ, RZ, RZ ;  /* 0x000000ffff117224 */ /* 0x000fce00078e00ff */
.L_x_17:
        /* <DEDUP_REMOVED lines=176> */
.L_x_16:
[----:B------:R-:W-:-:S05]  /*2720*/  VIADD R0, R0, 0x1 ;  /* 0x0000000100007836 */ /* 0x000fca0000000000 */
[----:B------:R-:W-:-:S13]  /*2730*/  ISETP.NE.AND P0, PT, R0, 0x5, PT ;  /* 0x000000050000780c */ /* 0x000fda0003f05270 */
[----:B------:R-:W-:Y:S05]  /*2740*/  @P0 BRA `(.L_x_18) ;  /* 0xfffffff400240947 */ /* 0x000fea000383ffff */
[----:B------:R-:W-:Y:S05]  /*2750*/  BSYNC.RECONVERGENT B2 ;  /* 0x0000000000027941 */ /* 0x000fea0003800200 */
.L_x_15:
[----:B------:R0:W-:Y:S04]  /*2760*/  STL.64 [R1+0x8], R6 ;  /* 0x0000080601007387 */ /* 0x0001e80000100a00 */
[----:B------:R0:W-:Y:S04]  /*2770*/  STL [R1+0x4], R3 ;  /* 0x0000040301007387 */ /* 0x0001e80000100800 */
[----:B------:R0:W-:Y:S02]  /*2780*/  STL.64 [R1+0x10], R4 ;  /* 0x0000100401007387 */ /* 0x0001e40000100a00 */
.L_x_6:
[----:B------:R-:W-:Y:S05]  /*2790*/  BSYNC.RECONVERGENT B0 ;  /* 0x0000000000007941 */ /* 0x000fea0003800200 */
.L_x_5:
[C---:B------:R-:W-:Y:S01]  /*27a0*/  ISETP.GT.U32.AND P0, PT, R2.reuse, 0x3, PT ;  /* 0x000000030200780c */ /* 0x040fe20003f04070 */
[----:B------:R-:W-:Y:S01]  /*27b0*/  VIADD R11, R11, 0x1 ;  /* 0x000000010b0b7836 */ /* 0x000fe20000000000 */
[--C-:B------:R-:W-:Y:S02]  /*27c0*/  SHF.R.U64 R2, R2, 0x2, R13.reuse ;  /* 0x0000000202027819 */ /* 0x100fe4000000120d */
[----:B------:R-:W-:Y:S02]  /*27d0*/  ISETP.GT.U32.AND.EX P0, PT, R13, RZ, PT, P0 ;  /* 0x000000ff0d00720c */ /* 0x000fe40003f04100 */
[----:B------:R-:W-:-:S11]  /*27e0*/  SHF.R.U32.HI R13, RZ, 0x2, R13 ;  /* 0x00000002ff0d7819 */ /* 0x000fd6000001160d */
[----:B------:R-:W-:Y:S05]  /*27f0*/  @P0 BRA `(.L_x_19) ;  /* 0xffffffd800980947 */ /* 0x000fea000383ffff */
.L_x_4:
[----:B------:R-:W-:Y:S05]  /*2800*/  BSYNC.RECONVERGENT B1 ;  /* 0x0000000000017941 */ /* 0x000fea0003800200 */
.L_x_3:
[----:B0-----:R-:W0:Y:S01]  /*2810*/  LDC.64 R6, c[0x0][0x390] ;  /* 0x0000e400ff067b82 */ /* 0x001e220000000a00 */
[----:B------:R-:W-:Y:S01]  /*2820*/  SHF.R.U32.HI R0, RZ, 0x2, R3 ;  /* 0x00000002ff007819 */ /* 0x000fe20000011603 */
[----:B------:R-:W1:Y:S03]  /*2830*/  LDCU.64 UR4, c[0x0][0x380] ;  /* 0x00007000ff0477ac */ /* 0x000e660008000a00 */
[----:B------:R-:W-:Y:S01]  /*2840*/  LOP3.LUT R0, R0, R3, RZ, 0x3c, !PT ;  /* 0x0000000300007212 */ /* 0x000fe200078e3cff */
[----:B------:R-:W-:Y:S01]  /*2850*/  IMAD.SHL.U32 R3, R5, 0x10, RZ ;  /* 0x0000001005037824 */ /* 0x000fe200078e00ff */
[----:B------:R-:W2:Y:S03]  /*2860*/  LDCU.64 UR6, c[0x0][0x358] ;  /* 0x00006b00ff0677ac */ /* 0x000ea60008000a00 */
[----:B------:R-:W-:-:S05]  /*2870*/  IMAD.SHL.U32 R2, R0, 0x2, RZ ;  /* 0x0000000200027824 */ /* 0x000fca00078e00ff */
[----:B------:R-:W-:Y:S01]  /*2880*/  LOP3.LUT R2, R0, R2, R3, 0x96, !PT ;  /* 0x0000000200027212 */ /* 0x000fe200078e9603 */
[----:B------:R-:W-:-:S03]  /*2890*/  IMAD.MOV.U32 R3, RZ, RZ, 0x2f800000 ;  /* 0x2f800000ff037424 */ /* 0x000fc600078e00ff */
[----:B------:R-:W-:Y:S02]  /*28a0*/  LOP3.LUT R2, R2, R5, RZ, 0x3c, !PT ;  /* 0x0000000502027212 */ /* 0x000fe400078e3cff */
[----:B------:R-:W-:Y:S02]  /*28b0*/  SHF.R.S32.HI R5, RZ, 0x1f, R10 ;  /* 0x0000001fff057819 */ /* 0x000fe4000001140a */
[----:B-1----:R-:W-:Y:S02]  /*28c0*/  LEA R4, P0, R10, UR4, 0x3 ;  /* 0x000000040a047c11 */ /* 0x002fe4000f8018ff */
[----:B0-----:R-:W-:Y:S02]  /*28d0*/  LOP3.LUT R6, R6, 0xaad26b49, RZ, 0x3c, !PT ;  /* 0xaad26b4906067812 */ /* 0x001fe400078e3cff */
[----:B------:R-:W-:Y:S02]  /*28e0*/  LOP3.LUT R7, R7, 0xf7dcefdd, RZ, 0x3c, !PT ;  /* 0xf7dcefdd07077812 */ /* 0x000fe400078e3cff */
[----:B------:R-:W-:Y:S01]  /*28f0*/  LEA.HI.X R5, R10, UR5, R5, 0x3, P0 ;  /* 0x000000050a057c11 */ /* 0x000fe200080f1c05 */
[----:B------:R-:W-:-:S02]  /*2900*/  IMAD R6, R6, 0x4182bed5, RZ ;  /* 0x4182bed506067824 */ /* 0x000fc400078e02ff */
[----:B------:R-:W-:-:S05]  /*2910*/  IMAD R7, R7, -0x658354e5, RZ ;  /* 0x9a7cab1b07077824 */ /* 0x000fca00078e02ff */
[----:B------:R-:W-:Y:S01]  /*2920*/  IADD3 R7, PT, PT, R6, 0x64f0c9, R7 ;  /* 0x0064f0c906077810 */ /* 0x000fe20007ffe007 */
[----:B------:R-:W-:-:S03]  /*2930*/  IMAD.MOV.U32 R6, RZ, RZ, 0x0 ;  /* 0x00000000ff067424 */ /* 0x000fc600078e00ff */
[----:B------:R-:W-:Y:S01]  /*2940*/  IADD3 R2, PT, PT, R7, 0x587c5, R2 ;  /* 0x000587c507027810 */ /* 0x000fe20007ffe002 */
[----:B------:R-:W-:-:S03]  /*2950*/  IMAD.MOV.U32 R7, RZ, RZ, 0x40240000 ;  /* 0x40240000ff077424 */ /* 0x000fc600078e00ff */
[----:B------:R-:W-:-:S05]  /*2960*/  I2FP.F32.U32 R2, R2 ;  /* 0x0000000200027245 */ /* 0x000fca0000201000 */
[----:B------:R-:W-:-:S04]  /*2970*/  FFMA R0, R2, R3, 1.1641532182693481445e-10 ;  /* 0x2f00000002007423 */ /* 0x000fc80000000003 */
[----:B------:R-:W0:Y:S02]  /*2980*/  F2F.F64.F32 R2, R0 ;  /* 0x0000000000027310 */ /* 0x000e240000201800 */
[----:B0-----:R-:W-:-:S07]  /*2990*/  DFMA R2, R2, R6, -5 ;  /* 0xc01400000202742b */ /* 0x001fce0000000006 */
[----:B--2---:R-:W-:Y:S01]  /*29a0*/  STG.E.64 desc[UR6][R4.64], R2 ;  /* 0x0000000204007986 */ /* 0x004fe2000c101b06 */
[----:B------:R-:W-:Y:S05]  /*29b0*/  EXIT ;  /* 0x000000000000794d */ /* 0x000fea0003800000 */
.L_x_20:
        /* <DEDUP_REMOVED lines=12> */
.L_x_49:


//--------------------- .text._Z15computeGradientPKdPdi --------------------------
	.section	.text._Z15computeGradientPKdPdi,"ax",@progbits
	.align	128
        .global         _Z15computeGradientPKdPdi
        .type           _Z15computeGradientPKdPdi,@function
        .size           _Z15computeGradientPKdPdi,(.L_x_47 - _Z15computeGradientPKdPdi)
        .other          _Z15computeGradientPKdPdi,@"STO_CUDA_ENTRY STV_DEFAULT"
_Z15computeGradientPKdPdi:
.text._Z15computeGradientPKdPdi:
        /* <DEDUP_REMOVED lines=10> */
.L_x_21:
        /* <DEDUP_REMOVED lines=8> */
[----:B------:R-:W1:Y:S07]  /*0120*/  LDCU.64 UR6, c[0x4][0x48] ;  /* 0x01000900ff0677ac */ /* 0x000e6e0008000a00 */
[----:B------:R-:W2:Y:S01]  /*0130*/  LDC.64 R22, c[0x0][0x380] ;  /* 0x0000e000ff167b82 */ /* 0x000ea20000000a00 */
[----:B0-----:R-:W-:Y:S02]  /*0140*/  R2UR UR4, R18 ;  /* 0x00000000120472ca */ /* 0x001fe400000e0000 */
[----:B------:R-:W-:Y:S01]  /*0150*/  R2UR UR5, R19 ;  /* 0x00000000130572ca */ /* 0x000fe200000e0000 */
[----:B--2---:R-:W-:-:S12]  /*0160*/  IMAD.WIDE R22, R2, 0x8, R22 ;  /* 0x0000000802167825 */ /* 0x004fd800078e0216 */
[----:B------:R-:W2:Y:S01]  /*0170*/  LDG.E.64 R22, desc[UR4][R22.64] ;  /* 0x0000000416167981 */ /* 0x000ea2000c1e1b00 */
[----:B------:R-:W0:Y:S01]  /*0180*/  LDC.64 R24, c[0x4][R24] ;  /* 0x0100000018187b82 */ /* 0x000e220000000a00 */
[----:B------:R-:W-:Y:S01]  /*0190*/  UMOV UR4, 0x88e368f1 ;  /* 0x88e368f100047882 */ /* 0x000fe20000000000 */
[----:B------:R-:W-:Y:S01]  /*01a0*/  UMOV UR5, 0x3ee4f8b5 ;  /* 0x3ee4f8b500057882 */ /* 0x000fe20000000000 */
[----:B-1----:R-:W-:Y:S01]  /*01b0*/  IMAD.U32 R4, RZ, RZ, UR6 ;  /* 0x00000006ff047e24 */ /* 0x002fe2000f8e00ff */
[----:B------:R-:W-:Y:S01]  /*01c0*/  CS2R R6, SRZ ;  /* 0x0000000000067805 */ /* 0x000fe2000001ff00 */
[----:B------:R-:W-:Y:S01]  /*01d0*/  IMAD.U32 R5, RZ, RZ, UR7 ;  /* 0x00000007ff057e24 */ /* 0x000fe2000f8e00ff */
[----:B0-2---:R-:W-:-:S11]  /*01e0*/  DADD R16, R22, UR4 ;  /* 0x0000000416107e29 */ /* 0x005fd60008000000 */
[----:B------:R-:W-:-:S07]  /*01f0*/  LEPC R20, `(.L_x_22) ;  /* 0x000000001014794e */ /* 0x000fce0000000000 */
[----:B------:R-:W-:Y:S05]  /*0200*/  CALL.ABS.NOINC R24 ;  /* 0x0000000018007343 */ /* 0x000fea0003c00000 */
.L_x_22:
[----:B------:R-:W-:Y:S01]  /*0210*/  UMOV UR4, 0x54442d18 ;  /* 0x54442d1800047882 */ /* 0x000fe20000000000 */
[----:B------:R-:W-:Y:S01]  /*0220*/  UMOV UR5, 0x401921fb ;  /* 0x401921fb00057882 */ /* 0x000fe20000000000 */
[----:B------:R-:W-:Y:S01]  /*0230*/  BSSY.RECONVERGENT B0, `(.L_x_23) ;  /* 0x000001d000007945 */ /* 0x000fe20003800200 */
[----:B------:R-:W-:-:S08]  /*0240*/  DMUL R12, R16, UR4 ;  /* 0x00000004100c7c28 */ /* 0x000fd00008000000 */
[----:B------:R-:W-:-:S14]  /*0250*/  DSETP.NEU.AND P0, PT, |R12|, +INF , PT ;  /* 0x7ff000000c00742a */ /* 0x000fdc0003f0d200 */
[----:B------:R-:W-:Y:S01]  /*0260*/  @!P0 DMUL R20, RZ, R12 ;  /* 0x0000000cff148228 */ /* 0x000fe20000000000 */
[----:B------:R-:W-:Y:S01]  /*0270*/  @!P0 IMAD.MOV.U32 R0, RZ, RZ, 0x1 ;  /* 0x00000001ff008424 */ /* 0x000fe200078e00ff */
[----:B------:R-:W-:Y:S09]  /*0280*/  @!P0 BRA `(.L_x_24) ;  /* 0x00000000005c8947 */ /* 0x000ff20003800000 */
[----:B------:R-:W-:Y:S01]  /*0290*/  UMOV UR4, 0x6dc9c883 ;  /* 0x6dc9c88300047882 */ /* 0x000fe20000000000 */
[----:B------:R-:W-:Y:S01]  /*02a0*/  UMOV UR5, 0x3fe45f30 ;  /* 0x3fe45f3000057882 */ /* 0x000fe20000000000 */
[C---:B------:R-:W-:Y:S01]  /*02b0*/  DSETP.GE.AND P0, PT, |R12|.reuse, 2.14748364800000000000e+09, PT ;  /* 0x41e000000c00742a */ /* 0x040fe20003f06200 */
[----:B------:R-:W-:Y:S01]  /*02c0*/  BSSY.RECONVERGENT B1, `(.L_x_25) ;  /* 0x0000012000017945 */ /* 0x000fe20003800200 */
[----:B------:R-:W-:Y:S01]  /*02d0*/  DMUL R4, R12, UR4 ;  /* 0x000000040c047c28 */ /* 0x000fe20008000000 */
[----:B------:R-:W-:Y:S01]  /*02e0*/  UMOV UR4, 0x54442d18 ;  /* 0x54442d1800047882 */ /* 0x000fe20000000000 */
[----:B------:R-:W-:-:S04]  /*02f0*/  UMOV UR5, 0x3ff921fb ;  /* 0x3ff921fb00057882 */ /* 0x000fc80000000000 */
[----:B------:R-:W0:Y:S08]  /*0300*/  F2I.F64 R0, R4 ;  /* 0x0000000400007311 */ /* 0x000e300000301100 */
[----:B0-----:R-:W0:Y:S02]  /*0310*/  I2F.F64 R20, R0 ;  /* 0x0000000000147312 */ /* 0x001e240000201c00 */
[----:B0-----:R-:W-:Y:S01]  /*0320*/  DFMA R6, R20, -UR4, R12 ;  /* 0x8000000414067c2b */ /* 0x001fe2000800000c */
[----:B------:R-:W-:Y:S01]  /*0330*/  UMOV UR4, 0x33145c00 ;  /* 0x33145c0000047882 */ /* 0x000fe20000000000 */
[----:B------:R-:W-:-:S06]  /*0340*/  UMOV UR5, 0x3c91a626 ;  /* 0x3c91a62600057882 */ /* 0x000fcc0000000000 */
[----:B------:R-:W-:Y:S01]  /*0350*/  DFMA R6, R20, -UR4, R6 ;  /* 0x8000000414067c2b */ /* 0x000fe20008000006 */
[----:B------:R-:W-:Y:S01]  /*0360*/  UMOV UR4, 0x252049c0 ;  /* 0x252049c000047882 */ /* 0x000fe20000000000 */
[----:B------:R-:W-:-:S06]  /*0370*/  UMOV UR5, 0x397b839a ;  /* 0x397b839a00057882 */ /* 0x000fcc0000000000 */
[----:B------:R-:W-:Y:S01]  /*0380*/  DFMA R20, R20, -UR4, R6 ;  /* 0x8000000414147c2b */ /* 0x000fe20008000006 */
[----:B------:R-:W-:Y:S10]  /*0390*/  @!P0 BRA `(.L_x_26) ;  /* 0x0000000000108947 */ /* 0x000ff40003800000 */
[----:B------:R-:W-:Y:S01]  /*03a0*/  IMAD.MOV.U32 R0, RZ, RZ, R12 ;  /* 0x000000ffff007224 */ /* 0x000fe200078e000c */
[----:B------:R-:W-:-:S07]  /*03b0*/  MOV R12, 0x3d0 ;  /* 0x000003d0000c7802 */ /* 0x000fce0000000f00 */
[----:B------:R-:W-:Y:S05]  /*03c0*/  CALL.REL.NOINC `($_Z15computeGradientPKdPdi$__internal_trig_reduction_slowpathd) ;  /* 0x0000000c00947944 */ /* 0x000fea0003c00000 */
[----:B------:R-:W-:-:S07]  /*03d0*/  IMAD.MOV.U32 R0, RZ, RZ, R4 ;  /* 0x000000ffff007224 */ /* 0x000fce00078e0004 */
.L_x_26:
[----:B------:R-:W-:Y:S05]  /*03e0*/  BSYNC.RECONVERGENT B1 ;  /* 0x0000000000017941 */ /* 0x000fea0003800200 */
.L_x_25:
[----:B------:R-:W-:-:S07]  /*03f0*/  VIADD R0, R0, 0x1 ;  /* 0x0000000100007836 */ /* 0x000fce0000000000 */
.L_x_24:
[----:B------:R-:W-:Y:S05]  /*0400*/  BSYNC.RECONVERGENT B0 ;  /* 0x0000000000007941 */ /* 0x000fea0003800200 */
.L_x_23:
[----:B------:R-:W0:Y:S01]  /*0410*/  LDCU.64 UR4, c[0x4][0x70] ;  /* 0x01000e00ff0477ac */ /* 0x000e220008000a00 */
[----:B------:R-:W-:Y:S01]  /*0420*/  IMAD.SHL.U32 R3, R0, 0x40, RZ ;  /* 0x0000004000037824 */ /* 0x000fe200078e00ff */
[----:B------:R-:W-:Y:S02]  /*0430*/  R2UR UR6, R18 ;  /* 0x00000000120672ca */ /* 0x000fe400000e0000 */
[----:B------:R-:W-:Y:S02]  /*0440*/  R2UR UR7, R19 ;  /* 0x00000000130772ca */ /* 0x000fe400000e0000 */
[----:B------:R-:W-:-:S04]  /*0450*/  LOP3.LUT R3, R3, 0x40, RZ, 0xc0, !PT ;  /* 0x0000004003037812 */ /* 0x000fc800078ec0ff */
[----:B0-----:R-:W-:-:S05]  /*0460*/  IADD3 R28, P0, PT, R3, UR4, RZ ;  /* 0x00000004031c7c10 */ /* 0x001fca000ff1e0ff */
[----:B------:R-:W-:Y:S01]  /*0470*/  IMAD.X R29, RZ, RZ, UR5, P0 ;  /* 0x00000005ff1d7e24 */ /* 0x000fe200080e06ff */
[----:B------:R-:W-:-:S04]  /*0480*/  R2UR UR4, R18 ;  /* 0x00000000120472ca */ /* 0x000fc800000e0000 */
[----:B------:R-:W2:Y:S01]  /*0490*/  LDG.E.128.CONSTANT R4, desc[UR6][R28.64] ;  /* 0x000000061c047981 */ /* 0x000ea2000c1e9d00 */
[----:B------:R-:W-:Y:S01]  /*04a0*/  R2UR UR5, R19 ;  /* 0x00000000130572ca */ /* 0x000fe200000e0000 */
[----:B------:R-:W-:Y:S01]  /*04b0*/  IMAD.MOV.U32 R26, RZ, RZ, 0x20fd8164 ;  /* 0x20fd8164ff1a7424 */ /* 0x000fe200078e00ff */
[----:B------:R-:W-:Y:S01]  /*04c0*/  LOP3.LUT R3, R0, 0x1, RZ, 0xc0, !PT ;  /* 0x0000000100037812 */ /* 0x000fe200078ec0ff */
[----:B------:R-:W-:Y:S01]  /*04d0*/  DMUL R24, R20, R20 ;  /* 0x0000001414187228 */ /* 0x000fe20000000000 */
[----:B------:R-:W0:Y:S09]  /*04e0*/  LDCU.64 UR6, c[0x4][0x48] ;  /* 0x01000900ff0677ac */ /* 0x000e320008000a00 */
[----:B------:R-:W3:Y:S04]  /*04f0*/  LDG.E.128.CONSTANT R8, desc[UR4][R28.64+0x10] ;  /* 0x000010041c087981 */ /* 0x000ee8000c1e9d00 */
[----:B------:R-:W4:Y:S01]  /*0500*/  LDG.E.128.CONSTANT R12, desc[UR4][R28.64+0x20] ;  /* 0x000020041c0c7981 */ /* 0x000f22000c1e9d00 */
[----:B------:R-:W-:Y:S01]  /*0510*/  ISETP.NE.U32.AND P0, PT, R3, 0x1, PT ;  /* 0x000000010300780c */ /* 0x000fe20003f05070 */
[----:B------:R-:W-:Y:S01]  /*0520*/  IMAD.MOV.U32 R3, RZ, RZ, 0x3da8ff83 ;  /* 0x3da8ff83ff037424 */ /* 0x000fe200078e00ff */
[----:B------:R-:W-:Y:S01]  /*0530*/  UMOV UR4, 0x88e368f1 ;  /* 0x88e368f100047882 */ /* 0x000fe20000000000 */
[----:B------:R-:W-:Y:S01]  /*0540*/  UMOV UR5, 0x3ee4f8b5 ;  /* 0x3ee4f8b500057882 */ /* 0x000fe20000000000 */
[----:B------:R-:W-:Y:S01]  /*0550*/  FSEL R26, R26, -8.06006814911005101289e+34, !P0 ;  /* 0xf9785eba1a1a7808 */ /* 0x000fe20004000000 */
[----:B------:R-:W-:Y:S01]  /*0560*/  DADD R22, R22, -UR4 ;  /* 0x8000000416167e29 */ /* 0x000fe20008000000 */
[----:B------:R-:W-:-:S06]  /*0570*/  FSEL R27, -R3, 0.11223486810922622681, !P0 ;  /* 0x3de5db65031b7808 */ /* 0x000fcc0004000100 */
[----:B--2---:R-:W-:-:S08]  /*0580*/  DFMA R4, R24, R26, R4 ;  /* 0x0000001a1804722b */ /* 0x004fd00000000004 */
[----:B------:R-:W-:-:S08]  /*0590*/  DFMA R4, R24, R4, R6 ;  /* 0x000000041804722b */ /* 0x000fd00000000006 */
[----:B---3--:R-:W-:Y:S01]  /*05a0*/  DFMA R4, R24, R4, R8 ;  /* 0x000000041804722b */ /* 0x008fe20000000008 */
[----:B------:R-:W-:-:S07]  /*05b0*/  MOV R8, 0x0 ;  /* 0x0000000000087802 */ /* 0x000fce0000000f00 */
[C---:B------:R-:W-:Y:S01]  /*05c0*/  DFMA R4, R24.reuse, R4, R10 ;  /* 0x000000041804722b */ /* 0x040fe2000000000a */
[----:B------:R-:W1:Y:S07]  /*05d0*/  LDC.64 R8, c[0x4][R8] ;  /* 0x0100000008087b82 */ /* 0x000e6e0000000a00 */
[----:B----4-:R-:W-:-:S08]  /*05e0*/  DFMA R4, R24, R4, R12 ;  /* 0x000000041804722b */ /* 0x010fd0000000000c */
[----:B------:R-:W-:-:S08]  /*05f0*/  DFMA R4, R24, R4, R14 ;  /* 0x000000041804722b */ /* 0x000fd0000000000e */
[----:B------:R-:W-:Y:S02]  /*0600*/  DFMA R20, R4, R20, R20 ;  /* 0x000000140414722b */ /* 0x000fe40000000014 */
[----:B------:R-:W-:-:S10]  /*0610*/  DFMA R4, R24, R4, 1 ;  /* 0x3ff000001804742b */ /* 0x000fd40000000004 */
[----:B------:R-:W-:Y:S02]  /*0620*/  FSEL R6, R4, R20, !P0 ;  /* 0x0000001404067208 */ /* 0x000fe40004000000 */
[----:B------:R-:W-:Y:S02]  /*0630*/  FSEL R7, R5, R21, !P0 ;  /* 0x0000001505077208 */ /* 0x000fe40004000000 */
[----:B------:R-:W-:-:S04]  /*0640*/  LOP3.LUT P0, RZ, R0, 0x2, RZ, 0xc0, !PT ;  /* 0x0000000200ff7812 */ /* 0x000fc8000780c0ff */
[----:B------:R-:W-:-:S10]  /*0650*/  DADD R4, RZ, -R6 ;  /* 0x00000000ff047229 */ /* 0x000fd40000000806 */
[----:B------:R-:W-:Y:S02]  /*0660*/  FSEL R4, R6, R4, !P0 ;  /* 0x0000000406047208 */ /* 0x000fe40004000000 */
[----:B------:R-:W-:Y:S02]  /*0670*/  FSEL R5, R7, R5, !P0 ;  /* 0x0000000507057208 */ /* 0x000fe40004000000 */
[----:B------:R-:W-:-:S04]  /*0680*/  CS2R R6, SRZ ;  /* 0x0000000000067805 */ /* 0x000fc8000001ff00 */
[----:B------:R-:W-:-:S08]  /*0690*/  DMUL R4, R4, -10 ;  /* 0xc024000004047828 */ /* 0x000fd00000000000 */
[----:B------:R-:W-:Y:S01]  /*06a0*/  DFMA R16, R16, R16, R4 ;  /* 0x000000101010722b */ /* 0x000fe20000000004 */
[----:B0-----:R-:W-:Y:S02]  /*06b0*/  IMAD.U32 R4, RZ, RZ, UR6 ;  /* 0x00000006ff047e24 */ /* 0x001fe4000f8e00ff */
[----:B-1----:R-:W-:-:S08]  /*06c0*/  IMAD.U32 R5, RZ, RZ, UR7 ;  /* 0x00000007ff057e24 */ /* 0x002fd0000f8e00ff */
[----:B------:R-:W-:-:S07]  /*06d0*/  LEPC R20, `(.L_x_27) ;  /* 0x000000001014794e */ /* 0x000fce0000000000 */
[----:B------:R-:W-:Y:S05]  /*06e0*/  CALL.ABS.NOINC R8 ;  /* 0x0000000008007343 */ /* 0x000fea0003c00000 */
.L_x_27:
        /* <DEDUP_REMOVED lines=29> */
.L_x_31:
[----:B------:R-:W-:Y:S05]  /*08c0*/  BSYNC.RECONVERGENT B1 ;  /* 0x0000000000017941 */ /* 0x000fea0003800200 */
.L_x_30:
[----:B------:R-:W-:-:S07]  /*08d0*/  VIADD R0, R0, 0x1 ;  /* 0x0000000100007836 */ /* 0x000fce0000000000 */
.L_x_29:
[----:B------:R-:W-:Y:S05]  /*08e0*/  BSYNC.RECONVERGENT B0 ;  /* 0x0000000000007941 */ /* 0x000fea0003800200 */
.L_x_28:
        /* <DEDUP_REMOVED lines=9> */
[----:B------:R-:W-:-:S13]  /*0980*/  R2UR UR5, R19 ;  /* 0x00000000130572ca */ /* 0x000fda00000e0000 */
[----:B------:R-:W3:Y:S04]  /*0990*/  LDG.E.128.CONSTANT R8, desc[UR4][R28.64+0x10] ;  /* 0x000010041c087981 */ /* 0x000ee8000c1e9d00 */
[----:B------:R-:W4:Y:S01]  /*09a0*/  LDG.E.128.CONSTANT R12, desc[UR4][R28.64+0x20] ;  /* 0x000020041c0c7981 */ /* 0x000f22000c1e9d00 */
[----:B------:R-:W-:Y:S01]  /*09b0*/  LOP3.LUT R3, R0, 0x1, RZ, 0xc0, !PT ;  /* 0x0000000100037812 */ /* 0x000fe200078ec0ff */
[----:B------:R-:W-:Y:S01]  /*09c0*/  IMAD.MOV.U32 R26, RZ, RZ, 0x20fd8164 ;  /* 0x20fd8164ff1a7424 */ /* 0x000fe200078e00ff */
[----:B------:R-:W-:Y:S01]  /*09d0*/  DMUL R24, R20, R20 ;  /* 0x0000001414187228 */ /* 0x000fe20000000000 */
[----:B------:R-:W-:Y:S01]  /*09e0*/  BSSY.RECONVERGENT B0, `(.L_x_32) ;  /* 0x000002c000007945 */ /* 0x000fe20003800200 */
[----:B------:R-:W-:Y:S01]  /*09f0*/  ISETP.NE.U32.AND P0, PT, R3, 0x1, PT ;  /* 0x000000010300780c */ /* 0x000fe20003f05070 */
[----:B------:R-:W-:Y:S01]  /*0a00*/  IMAD.MOV.U32 R3, RZ, RZ, 0x3da8ff83 ;  /* 0x3da8ff83ff037424 */ /* 0x000fe200078e00ff */
[----:B------:R-:W-:-:S02]  /*0a10*/  DADD R16, R16, 10 ;  /* 0x4024000010107429 */ /* 0x000fc40000000000 */
[----:B------:R-:W-:Y:S02]  /*0a20*/  FSEL R26, R26, -8.06006814911005101289e+34, !P0 ;  /* 0xf9785eba1a1a7808 */ /* 0x000fe40004000000 */
[----:B------:R-:W-:-:S06]  /*0a30*/  FSEL R27, -R3, 0.11223486810922622681, !P0 ;  /* 0x3de5db65031b7808 */ /* 0x000fcc0004000100 */
[----:B--2---:R-:W-:-:S08]  /*0a40*/  DFMA R4, R24, R26, R4 ;  /* 0x0000001a1804722b */ /* 0x004fd00000000004 */
[----:B------:R-:W-:Y:S01]  /*0a50*/  DFMA R4, R24, R4, R6 ;  /* 0x000000041804722b */ /* 0x000fe20000000006 */
[----:B------:R-:W0:Y:S01]  /*0a60*/  MUFU.RCP64H R7, 1.9999992218799889088e-05 ;  /* 0x3ef4f8b500077908 */ /* 0x000e220000001800 */
[----:B------:R-:W-:-:S06]  /*0a70*/  IMAD.MOV.U32 R6, RZ, RZ, 0x1 ;  /* 0x00000001ff067424 */ /* 0x000fcc00078e00ff */
[----:B---3--:R-:W-:-:S08]  /*0a80*/  DFMA R4, R24, R4, R8 ;  /* 0x000000041804722b */ /* 0x008fd00000000008 */
[----:B------:R-:W-:-:S08]  /*0a90*/  DFMA R4, R24, R4, R10 ;  /* 0x000000041804722b */ /* 0x000fd0000000000a */
[----:B----4-:R-:W-:-:S08]  /*0aa0*/  DFMA R4, R24, R4, R12 ;  /* 0x000000041804722b */ /* 0x010fd0000000000c */
[----:B------:R-:W-:-:S08]  /*0ab0*/  DFMA R4, R24, R4, R14 ;  /* 0x000000041804722b */ /* 0x000fd0000000000e */
[----:B------:R-:W-:Y:S02]  /*0ac0*/  DFMA R20, R4, R20, R20 ;  /* 0x000000140414722b */ /* 0x000fe40000000014 */
[----:B------:R-:W-:-:S10]  /*0ad0*/  DFMA R4, R24, R4, 1 ;  /* 0x3ff000001804742b */ /* 0x000fd40000000004 */
[----:B------:R-:W-:Y:S01]  /*0ae0*/  FSEL R12, R4, R20, !P0 ;  /* 0x00000014040c7208 */ /* 0x000fe20004000000 */
[----:B------:R-:W-:Y:S01]  /*0af0*/  IMAD.MOV.U32 R4, RZ, RZ, -0x771c970f ;  /* 0x88e368f1ff047424 */ /* 0x000fe200078e00ff */
[----:B------:R-:W-:Y:S01]  /*0b00*/  FSEL R13, R5, R21, !P0 ;  /* 0x00000015050d7208 */ /* 0x000fe20004000000 */
[----:B------:R-:W-:Y:S01]  /*0b10*/  IMAD.MOV.U32 R5, RZ, RZ, 0x3ef4f8b5 ;  /* 0x3ef4f8b5ff057424 */ /* 0x000fe200078e00ff */
[----:B------:R-:W-:-:S04]  /*0b20*/  LOP3.LUT P0, RZ, R0, 0x2, RZ, 0xc0, !PT ;  /* 0x0000000200ff7812 */ /* 0x000fc8000780c0ff */
[----:B------:R-:W-:Y:S02]  /*0b30*/  DADD R8, RZ, -R12 ;  /* 0x00000000ff087229 */ /* 0x000fe4000000080c */
[----:B0-----:R-:W-:-:S08]  /*0b40*/  DFMA R10, R6, -R4, 1 ;  /* 0x3ff00000060a742b */ /* 0x001fd00000000804 */
[----:B------:R-:W-:Y:S01]  /*0b50*/  FSEL R8, R12, R8, !P0 ;  /* 0x000000080c087208 */ /* 0x000fe20004000000 */
[----:B------:R-:W-:Y:S01]  /*0b60*/  DFMA R10, R10, R10, R10 ;  /* 0x0000000a0a0a722b */ /* 0x000fe2000000000a */
[----:B------:R-:W-:-:S06]  /*0b70*/  FSEL R9, R13, R9, !P0 ;  /* 0x000000090d097208 */ /* 0x000fcc0004000000 */
[----:B------:R-:W-:Y:S02]  /*0b80*/  DMUL R8, R8, 10 ;  /* 0x4024000008087828 */ /* 0x000fe40000000000 */
[----:B------:R-:W-:-:S06]  /*0b90*/  DFMA R10, R6, R10, R6 ;  /* 0x0000000a060a722b */ /* 0x000fcc0000000006 */
[----:B------:R-:W-:Y:S02]  /*0ba0*/  DFMA R8, R22, R22, -R8 ;  /* 0x000000161608722b */ /* 0x000fe40000000808 */
[----:B------:R-:W-:-:S06]  /*0bb0*/  DFMA R6, R10, -R4, 1 ;  /* 0x3ff000000a06742b */ /* 0x000fcc0000000804 */
[----:B------:R-:W-:Y:S02]  /*0bc0*/  DADD R8, R8, 10 ;  /* 0x4024000008087429 */ /* 0x000fe40000000000 */
[----:B------:R-:W-:-:S06]  /*0bd0*/  DFMA R6, R10, R6, R10 ;  /* 0x000000060a06722b */ /* 0x000fcc000000000a */
[----:B------:R-:W-:-:S08]  /*0be0*/  DADD R16, -R8, R16 ;  /* 0x0000000008107229 */ /* 0x000fd00000000110 */
[----:B------:R-:W-:Y:S02]  /*0bf0*/  DMUL R8, R16, R6 ;  /* 0x0000000610087228 */ /* 0x000fe40000000000 */
[----:B------:R-:W-:-:S06]  /*0c00*/  FSETP.GEU.AND P1, PT, |R17|, 6.5827683646048100446e-37, PT ;  /* 0x036000001100780b */ /* 0x000fcc0003f2e200 */
[----:B------:R-:W-:-:S08]  /*0c10*/  DFMA R4, R8, -R4, R16 ;  /* 0x800000040804722b */ /* 0x000fd00000000010 */
[----:B------:R-:W-:-:S10]  /*0c20*/  DFMA R4, R6, R4, R8 ;  /* 0x000000040604722b */ /* 0x000fd40000000008 */
[----:B------:R-:W-:-:S05]  /*0c30*/  FFMA R0, RZ, 0.47845998406410217285, R5 ;  /* 0x3ef4f8b5ff007823 */ /* 0x000fca0000000005 */
[----:B------:R-:W-:-:S13]  /*0c40*/  FSETP.GT.AND P0, PT, |R0|, 1.469367938527859385e-39, PT ;  /* 0x001000000000780b */ /* 0x000fda0003f04200 */
[----:B------:R-:W-:Y:S05]  /*0c50*/  @P0 BRA P1, `(.L_x_33) ;  /* 0x0000000000100947 */ /* 0x000fea0000800000 */
[----:B------:R-:W-:-:S07]  /*0c60*/  MOV R0, 0xc80 ;  /* 0x00000c8000007802 */ /* 0x000fce0000000f00 */
[----:B------:R-:W-:Y:S05]  /*0c70*/  CALL.REL.NOINC `($__internal_0_$__cuda_sm20_div_rn_f64_full) ;  /* 0x0000000000247944 */ /* 0x000fea0003c00000 */
[----:B------:R-:W-:Y:S02]  /*0c80*/  IMAD.MOV.U32 R4, RZ, RZ, R12 ;  /* 0x000000ffff047224 */ /* 0x000fe400078e000c */
[----:B------:R-:W-:-:S07]  /*0c90*/  IMAD.MOV.U32 R5, RZ, RZ, R13 ;  /* 0x000000ffff057224 */ /* 0x000fce00078e000d */
.L_x_33:
[----:B------:R-:W-:Y:S05]  /*0ca0*/  BSYNC.RECONVERGENT B0 ;  /* 0x0000000000007941 */ /* 0x000fea0003800200 */
.L_x_32:
[----:B------:R-:W0:Y:S01]  /*0cb0*/  LDC.64 R6, c[0x0][0x388] ;  /* 0x0000e200ff067b82 */ /* 0x000e220000000a00 */
[----:B------:R-:W-:Y:S02]  /*0cc0*/  R2UR UR4, R18 ;  /* 0x00000000120472ca */ /* 0x000fe400000e0000 */
[----:B------:R-:W-:Y:S01]  /*0cd0*/  R2UR UR5, R19 ;  /* 0x00000000130572ca */ /* 0x000fe200000e0000 */
[----:B0-----:R-:W-:-:S12]  /*0ce0*/  IMAD.WIDE R2, R2, 0x8, R6 ;  /* 0x0000000802027825 */ /* 0x001fd800078e0206 */
[----:B------:R-:W-:Y:S01]  /*0cf0*/  STG.E.64 desc[UR4][R2.64], R4 ;  /* 0x0000000402007986 */ /* 0x000fe2000c101b04 */
[----:B------:R-:W-:Y:S05]  /*0d00*/  EXIT ;  /* 0x000000000000794d */ /* 0x000fea0003800000 */
        .weak           $__internal_0_$__cuda_sm20_div_rn_f64_full
        .type           $__internal_0_$__cuda_sm20_div_rn_f64_full,@function
        .size           $__internal_0_$__cuda_sm20_div_rn_f64_full,($_Z15computeGradientPKdPdi$__internal_trig_reduction_slowpathd - $__internal_0_$__cuda_sm20_div_rn_f64_full)
$__internal_0_$__cuda_sm20_div_rn_f64_full:
[----:B------:R-:W-:Y:S01]  /*0d10*/  IMAD.MOV.U32 R7, RZ, RZ, 0x3ff4f8b5 ;  /* 0x3ff4f8b5ff077424 */ /* 0x000fe200078e00ff */
[----:B------:R-:W-:Y:S01]  /*0d20*/  BSSY.RECONVERGENT B1, `(.L_x_34) ;  /* 0x000004c000017945 */ /* 0x000fe20003800200 */
[----:B------:R-:W-:Y:S02]  /*0d30*/  IMAD.MOV.U32 R6, RZ, RZ, -0x771c970f ;  /* 0x88e368f1ff067424 */ /* 0x000fe400078e00ff */
[----:B------:R-:W0:Y:S01]  /*0d40*/  MUFU.RCP64H R9, R7 ;  /* 0x0000000700097308 */ /* 0x000e220000001800 */
[----:B------:R-:W-:Y:S02]  /*0d50*/  IMAD.MOV.U32 R8, RZ, RZ, 0x1 ;  /* 0x00000001ff087424 */ /* 0x000fe400078e00ff */
[----:B------:R-:W-:Y:S02]  /*0d60*/  IMAD.MOV.U32 R5, RZ, RZ, R17 ;  /* 0x000000ffff057224 */ /* 0x000fe400078e0011 */
[----:B------:R-:W-:Y:S02]  /*0d70*/  IMAD.MOV.U32 R13, RZ, RZ, 0x1ca00000 ;  /* 0x1ca00000ff0d7424 */ /* 0x000fe400078e00ff */
[----:B------:R-:W-:Y:S01]  /*0d80*/  IMAD.MOV.U32 R4, RZ, RZ, R16 ;  /* 0x000000ffff047224 */ /* 0x000fe200078e0010 */
[C---:B------:R-:W-:Y:S01]  /*0d90*/  FSETP.GEU.AND P1, PT, |R5|.reuse, 1.469367938527859385e-39, PT ;  /* 0x001000000500780b */ /* 0x040fe20003f2e200 */
[----:B------:R-:W-:Y:S01]  /*0da0*/  IMAD.MOV.U32 R21, RZ, RZ, 0x3ef00000 ;  /* 0x3ef00000ff157424 */ /* 0x000fe200078e00ff */
[----:B------:R-:W-:-:S03]  /*0db0*/  LOP3.LUT R3, R5, 0x7ff00000, RZ, 0xc0, !PT ;  /* 0x7ff0000005037812 */ /* 0x000fc600078ec0ff */
[----:B------:R-:W-:Y:S01]  /*0dc0*/  VIADD R22, R21, 0xffffffff ;  /* 0xffffffff15167836 */ /* 0x000fe20000000000 */
[----:B------:R-:W-:Y:S01]  /*0dd0*/  ISETP.GE.U32.AND P0, PT, R3, 0x3ef00000, PT ;  /* 0x3ef000000300780c */ /* 0x000fe20003f06070 */
[----:B------:R-:W-:Y:S01]  /*0de0*/  IMAD.MOV.U32 R20, RZ, RZ, R3 ;  /* 0x000000ffff147224 */ /* 0x000fe200078e0003 */
[----:B0-----:R-:W-:Y:S02]  /*0df0*/  DFMA R10, R8, -R6, 1 ;  /* 0x3ff00000080a742b */ /* 0x001fe40000000806 */
[----:B------:R-:W-:-:S06]  /*0e00*/  SEL R13, R13, 0x63400000, !P0 ;  /* 0x634000000d0d7807 */ /* 0x000fcc0004000000 */
[----:B------:R-:W-:-:S08]  /*0e10*/  DFMA R10, R10, R10, R10 ;  /* 0x0000000a0a0a722b */ /* 0x000fd0000000000a */
[----:B------:R-:W-:Y:S01]  /*0e20*/  DFMA R14, R8, R10, R8 ;  /* 0x0000000a080e722b */ /* 0x000fe20000000008 */
[C-C-:B------:R-:W-:Y:S01]  /*0e30*/  @!P1 LOP3.LUT R10, R13.reuse, 0x80000000, R5.reuse, 0xf8, !PT ;  /* 0x800000000d0a9812 */ /* 0x140fe200078ef805 */
[----:B------:R-:W-:Y:S01]  /*0e40*/  IMAD.MOV.U32 R8, RZ, RZ, R4 ;  /* 0x000000ffff087224 */ /* 0x000fe200078e0004 */
[----:B------:R-:W-:Y:S02]  /*0e50*/  LOP3.LUT R9, R13, 0x800fffff, R5, 0xf8, !PT ;  /* 0x800fffff0d097812 */ /* 0x000fe400078ef805 */
[----:B------:R-:W-:Y:S01]  /*0e60*/  @!P1 LOP3.LUT R11, R10, 0x100000, RZ, 0xfc, !PT ;  /* 0x001000000a0b9812 */ /* 0x000fe200078efcff */
[----:B------:R-:W-:Y:S02]  /*0e70*/  @!P1 IMAD.MOV.U32 R10, RZ, RZ, RZ ;  /* 0x000000ffff0a9224 */ /* 0x000fe400078e00ff */
[----:B------:R-:W-:-:S04]  /*0e80*/  DFMA R16, R14, -R6, 1 ;  /* 0x3ff000000e10742b */ /* 0x000fc80000000806 */
[----:B------:R-:W-:-:S04]  /*0e90*/  @!P1 DFMA R8, R8, 2, -R10 ;  /* 0x400000000808982b */ /* 0x000fc8000000080a */
[----:B------:R-:W-:-:S06]  /*0ea0*/  DFMA R10, R14, R16, R14 ;  /* 0x000000100e0a722b */ /* 0x000fcc000000000e */
[----:B------:R-:W-:Y:S02]  /*0eb0*/  @!P1 LOP3.LUT R20, R9, 0x7ff00000, RZ, 0xc0, !PT ;  /* 0x7ff0000009149812 */ /* 0x000fe400078ec0ff */
[----:B------:R-:W-:-:S03]  /*0ec0*/  DMUL R16, R10, R8 ;  /* 0x000000080a107228 */ /* 0x000fc60000000000 */
[----:B------:R-:W-:-:S05]  /*0ed0*/  VIADD R12, R20, 0xffffffff ;  /* 0xffffffff140c7836 */ /* 0x000fca0000000000 */
[----:B------:R-:W-:Y:S01]  /*0ee0*/  DFMA R14, R16, -R6, R8 ;  /* 0x80000006100e722b */ /* 0x000fe20000000008 */
[----:B------:R-:W-:-:S04]  /*0ef0*/  ISETP.GT.U32.AND P0, PT, R12, 0x7feffffe, PT ;  /* 0x7feffffe0c00780c */ /* 0x000fc80003f04070 */
[----:B------:R-:W-:-:S03]  /*0f00*/  ISETP.GT.U32.OR P0, PT, R22, 0x7feffffe, P0 ;  /* 0x7feffffe1600780c */ /* 0x000fc60000704470 */
[----:B------:R-:W-:-:S10]  /*0f10*/  DFMA R10, R10, R14, R16 ;  /* 0x0000000e0a0a722b */ /* 0x000fd40000000010 */
[----:B------:R-:W-:Y:S05]  /*0f20*/  @P0 BRA `(.L_x_35) ;  /* 0x0000000000680947 */ /* 0x000fea0003800000 */
[----:B------:R-:W-:-:S05]  /*0f30*/  IMAD.MOV.U32 R4, RZ, RZ, 0x3ef00000 ;  /* 0x3ef00000ff047424 */ /* 0x000fca00078e00ff */
[----:B------:R-:W-:-:S04]  /*0f40*/  VIADDMNMX R3, R3, -R4, 0xb9600000, !PT ;  /* 0xb960000003037446 */ /* 0x000fc80007800904 */
[----:B------:R-:W-:-:S05]  /*0f50*/  VIMNMX R4, PT, PT, R3, 0x46a00000, PT ;  /* 0x46a0000003047848 */ /* 0x000fca0003fe0100 */
[----:B------:R-:W-:Y:S02]  /*0f60*/  IMAD.IADD R14, R4, 0x1, -R13 ;  /* 0x00000001040e7824 */ /* 0x000fe400078e0a0d */
[----:B------:R-:W-:Y:S02]  /*0f70*/  IMAD.MOV.U32 R4, RZ, RZ, RZ ;  /* 0x000000ffff047224 */ /* 0x000fe400078e00ff */
[----:B------:R-:W-:-:S06]  /*0f80*/  VIADD R5, R14, 0x7fe00000 ;  /* 0x7fe000000e057836 */ /* 0x000fcc0000000000 */
[----:B------:R-:W-:-:S10]  /*0f90*/  DMUL R12, R10, R4 ;  /* 0x000000040a0c7228 */ /* 0x000fd40000000000 */
[----:B------:R-:W-:-:S13]  /*0fa0*/  FSETP.GTU.AND P0, PT, |R13|, 1.469367938527859385e-39, PT ;  /* 0x001000000d00780b */ /* 0x000fda0003f0c200 */
[----:B------:R-:W-:Y:S05]  /*0fb0*/  @P0 BRA `(.L_x_36) ;  /* 0x0000000000880947 */ /* 0x000fea0003800000 */
[----:B------:R-:W-:Y:S01]  /*0fc0*/  DFMA R6, R10, -R6, R8 ;  /* 0x800000060a06722b */ /* 0x000fe20000000008 */
[----:B------:R-:W-:-:S09]  /*0fd0*/  IMAD.MOV.U32 R4, RZ, RZ, RZ ;  /* 0x000000ffff047224 */ /* 0x000fd200078e00ff */
[C---:B------:R-:W-:Y:S02]  /*0fe0*/  FSETP.NEU.AND P0, PT, R7.reuse, RZ, PT ;  /* 0x000000ff0700720b */ /* 0x040fe40003f0d000 */
[----:B------:R-:W-:-:S04]  /*0ff0*/  LOP3.LUT R3, R7, 0x3ef4f8b5, RZ, 0x3c, !PT ;  /* 0x3ef4f8b507037812 */ /* 0x000fc800078e3cff */
[----:B------:R-:W-:-:S04]  /*1000*/  LOP3.LUT R3, R3, 0x80000000, RZ, 0xc0, !PT ;  /* 0x8000000003037812 */ /* 0x000fc800078ec0ff */
[----:B------:R-:W-:-:S03]  /*1010*/  LOP3.LUT R5, R3, R5, RZ, 0xfc, !PT ;  /* 0x0000000503057212 */ /* 0x000fc600078efcff */
[----:B------:R-:W-:Y:S05]  /*1020*/  @!P0 BRA `(.L_x_36) ;  /* 0x00000000006c8947 */ /* 0x000fea0003800000 */
[----:B------:R-:W-:Y:S01]  /*1030*/  IMAD.MOV R7, RZ, RZ, -R14 ;  /* 0x000000ffff077224 */ /* 0x000fe200078e0a0e */
[----:B------:R-:W-:Y:S01]  /*1040*/  DMUL.RP R4, R10, R4 ;  /* 0x000000040a047228 */ /* 0x000fe20000008000 */
[----:B------:R-:W-:-:S06]  /*1050*/  IMAD.MOV.U32 R6, RZ, RZ, RZ ;  /* 0x000000ffff067224 */ /* 0x000fcc00078e00ff */
[----:B------:R-:W-:-:S03]  /*1060*/  DFMA R6, R12, -R6, R10 ;  /* 0x800000060c06722b */ /* 0x000fc6000000000a */
[----:B------:R-:W-:-:S03]  /*1070*/  LOP3.LUT R3, R5, R3, RZ, 0x3c, !PT ;  /* 0x0000000305037212 */ /* 0x000fc600078e3cff */
[----:B------:R-:W-:-:S04]  /*1080*/  IADD3 R6, PT, PT, -R14, -0x43300000, RZ ;  /* 0xbcd000000e067810 */ /* 0x000fc80007ffe1ff */
[----:B------:R-:W-:-:S04]  /*1090*/  FSETP.NEU.AND P0, PT, |R7|, R6, PT ;  /* 0x000000060700720b */ /* 0x000fc80003f0d200 */
[----:B------:R-:W-:Y:S02]  /*10a0*/  FSEL R12, R4, R12, !P0 ;  /* 0x0000000c040c7208 */ /* 0x000fe40004000000 */
[----:B------:R-:W-:Y:S01]  /*10b0*/  FSEL R13, R3, R13, !P0 ;  /* 0x0000000d030d7208 */ /* 0x000fe20004000000 */
[----:B------:R-:W-:Y:S06]  /*10c0*/  BRA `(.L_x_36) ;  /* 0x0000000000447947 */ /* 0x000fec0003800000 */
.L_x_35:
[----:B------:R-:W-:-:S14]  /*10d0*/  DSETP.NAN.AND P0, PT, R4, R4, PT ;  /* 0x000000040400722a */ /* 0x000fdc0003f08000 */
[----:B------:R-:W-:Y:S05]  /*10e0*/  @P0 BRA `(.L_x_37) ;  /* 0x0000000000340947 */ /* 0x000fea0003800000 */
[----:B------:R-:W-:Y:S01]  /*10f0*/  ISETP.NE.AND P0, PT, R20, R21, PT ;  /* 0x000000151400720c */ /* 0x000fe20003f05270 */
[----:B------:R-:W-:Y:S02]  /*1100*/  IMAD.MOV.U32 R12, RZ, RZ, 0x0 ;  /* 0x00000000ff0c7424 */ /* 0x000fe400078e00ff */
[----:B------:R-:W-:-:S10]  /*1110*/  IMAD.MOV.U32 R13, RZ, RZ, -0x80000 ;  /* 0xfff80000ff0d7424 */ /* 0x000fd400078e00ff */
[----:B------:R-:W-:Y:S05]  /*1120*/  @!P0 BRA `(.L_x_36) ;  /* 0x00000000002c8947 */ /* 0x000fea0003800000 */
[----:B------:R-:W-:Y:S02]  /*1130*/  ISETP.NE.AND P0, PT, R20, 0x7ff00000, PT ;  /* 0x7ff000001400780c */ /* 0x000fe40003f05270 */
[----:B------:R-:W-:Y:S02]  /*1140*/  LOP3.LUT R4, R5, 0x3ef4f8b5, RZ, 0x3c, !PT ;  /* 0x3ef4f8b505047812 */ /* 0x000fe400078e3cff */
[----:B------:R-:W-:Y:S02]  /*1150*/  ISETP.EQ.OR P0, PT, R21, RZ, !P0 ;  /* 0x000000ff1500720c */ /* 0x000fe40004702670 */
[----:B------:R-:W-:-:S11]  /*1160*/  LOP3.LUT R13, R4, 0x80000000, RZ, 0xc0, !PT ;  /* 0x80000000040d7812 */ /* 0x000fd600078ec0ff */
[----:B------:R-:W-:Y:S01]  /*1170*/  @P0 LOP3.LUT R3, R13, 0x7ff00000, RZ, 0xfc, !PT ;  /* 0x7ff000000d030812 */ /* 0x000fe200078efcff */
[----:B------:R-:W-:Y:S02]  /*1180*/  @!P0 IMAD.MOV.U32 R12, RZ, RZ, RZ ;  /* 0x000000ffff0c8224 */ /* 0x000fe400078e00ff */
[----:B------:R-:W-:Y:S02]  /*1190*/  @P0 IMAD.MOV.U32 R12, RZ, RZ, RZ ;  /* 0x000000ffff0c0224 */ /* 0x000fe400078e00ff */
[----:B------:R-:W-:Y:S01]  /*11a0*/  @P0 IMAD.MOV.U32 R13, RZ, RZ, R3 ;  /* 0x000000ffff0d0224 */ /* 0x000fe200078e0003 */
[----:B------:R-:W-:Y:S06]  /*11b0*/  BRA `(.L_x_36) ;  /* 0x0000000000087947 */ /* 0x000fec0003800000 */
.L_x_37:
[----:B------:R-:W-:Y:S01]  /*11c0*/  LOP3.LUT R13, R5, 0x80000, RZ, 0xfc, !PT ;  /* 0x00080000050d7812 */ /* 0x000fe200078efcff */
[----:B------:R-:W-:-:S07]  /*11d0*/  IMAD.MOV.U32 R12, RZ, RZ, R4 ;  /* 0x000000ffff0c7224 */ /* 0x000fce00078e0004 */
.L_x_36:
[----:B------:R-:W-:Y:S05]  /*11e0*/  BSYNC.RECONVERGENT B1 ;  /* 0x0000000000017941 */ /* 0x000fea0003800200 */
.L_x_34:
[----:B------:R-:W-:Y:S02]  /*11f0*/  IMAD.MOV.U32 R4, RZ, RZ, R0 ;  /* 0x000000ffff047224 */ /* 0x000fe400078e0000 */
[----:B------:R-:W-:-:S04]  /*1200*/  IMAD.MOV.U32 R5, RZ, RZ, 0x0 ;  /* 0x00000000ff057424 */ /* 0x000fc800078e00ff */
[----:B------:R-:W-:Y:S05]  /*1210*/  RET.REL.NODEC R4 `(_Z15computeGradientPKdPdi) ;  /* 0xffffffec04787950 */ /* 0x000fea0003c3ffff */
        .type           $_Z15computeGradientPKdPdi$__internal_trig_reduction_slowpathd,@function
        .size           $_Z15computeGradientPKdPdi$__internal_trig_reduction_slowpathd,(.L_x_47 - $_Z15computeGradientPKdPdi$__internal_trig_reduction_slowpathd)
$_Z15computeGradientPKdPdi$__internal_trig_reduction_slowpathd:
[----:B------:R-:W-:Y:S01]  /*1220*/  SHF.R.U32.HI R11, RZ, 0x14, R13 ;  /* 0x00000014ff0b7819 */ /* 0x000fe2000001160d */
[----:B------:R-:W-:-:S03]  /*1230*/  IMAD.MOV.U32 R4, RZ, RZ, RZ ;  /* 0x000000ffff047224 */ /* 0x000fc600078e00ff */
[----:B------:R-:W-:-:S04]  /*1240*/  LOP3.LUT R3, R11, 0x7ff, RZ, 0xc0, !PT ;  /* 0x000007ff0b037812 */ /* 0x000fc800078ec0ff */
[----:B------:R-:W-:-:S13]  /*1250*/  ISETP.NE.AND P0, PT, R3, 0x7ff, PT ;  /* 0x000007ff0300780c */ /* 0x000fda0003f05270 */
[----:B------:R-:W-:Y:S05]  /*1260*/  @!P0 BRA `(.L_x_38) ;  /* 0x00000008006c8947 */ /* 0x000fea0003800000 */
[----:B------:R-:W-:Y:S01]  /*1270*/  VIADD R3, R3, 0xfffffc00 ;  /* 0xfffffc0003037836 */ /* 0x000fe20000000000 */
[----:B------:R-:W-:Y:S01]  /*1280*/  BSSY.RECONVERGENT B2, `(.L_x_39) ;  /* 0x0000035000027945 */ /* 0x000fe20003800200 */
[----:B------:R-:W-:-:S03]  /*1290*/  CS2R R8, SRZ ;  /* 0x0000000000087805 */ /* 0x000fc6000001ff00 */
[----:B------:R-:W-:Y:S02]  /*12a0*/  SHF.R.U32.HI R10, RZ, 0x6, R3 ;  /* 0x00000006ff0a7819 */ /* 0x000fe40000011603 */
[----:B------:R-:W-:Y:S02]  /*12b0*/  ISETP.GE.U32.AND P0, PT, R3, 0x80, PT ;  /* 0x000000800300780c */ /* 0x000fe40003f06070 */
[C---:B------:R-:W-:Y:S02]  /*12c0*/  IADD3 R3, PT, PT, -R10.reuse, 0x13, RZ ;  /* 0x000000130a037810 */ /* 0x040fe40007ffe1ff */
[----:B------:R-:W-:Y:S02]  /*12d0*/  IADD3 R6, PT, PT, -R10, 0xf, RZ ;  /* 0x0000000f0a067810 */ /* 0x000fe40007ffe1ff */
[----:B------:R-:W-:-:S04]  /*12e0*/  SEL R3, R3, 0x12, P0 ;  /* 0x0000001203037807 */ /* 0x000fc80000000000 */
[----:B------:R-:W-:-:S13]  /*12f0*/  ISETP.GE.AND P0, PT, R6, R3, PT ;  /* 0x000000030600720c */ /* 0x000fda0003f06270 */
[----:B------:R-:W-:Y:S05]  /*1300*/  @P0 BRA `(.L_x_40) ;  /* 0x0000000000b00947 */ /* 0x000fea0003800000 */
[----:B------:R-:W0:Y:S01]  /*1310*/  LDC.64 R4, c[0x0][0x358] ;  /* 0x0000d600ff047b82 */ /* 0x000e220000000a00 */
[C---:B------:R-:W-:Y:S01]  /*1320*/  SHF.L.U64.HI R15, R0.reuse, 0xb, R13 ;  /* 0x0000000b000f7819 */ /* 0x040fe2000001020d */
[----:B------:R-:W-:Y:S01]  /*1330*/  BSSY.RECONVERGENT B3, `(.L_x_41) ;  /* 0x0000023000037945 */ /* 0x000fe20003800200 */
[----:B------:R-:W-:Y:S01]  /*1340*/  IADD3 R10, PT, PT, RZ, -R10, -R3 ;  /* 0x8000000aff0a7210 */ /* 0x000fe20007ffe803 */
[----:B------:R-:W-:Y:S01]  /*1350*/  IMAD.SHL.U32 R3, R0, 0x800, RZ ;  /* 0x0000080000037824 */ /* 0x000fe200078e00ff */
[----:B------:R-:W-:Y:S01]  /*1360*/  CS2R R8, SRZ ;  /* 0x0000000000087805 */ /* 0x000fe2000001ff00 */
[----:B------:R-:W-:Y:S01]  /*1370*/  IMAD.MOV.U32 R0, RZ, RZ, R6 ;  /* 0x000000ffff007224 */ /* 0x000fe200078e0006 */
[----:B------:R-:W-:Y:S01]  /*1380*/  LOP3.LUT R15, R15, 0x80000000, RZ, 0xfc, !PT ;  /* 0x800000000f0f7812 */ /* 0x000fe200078efcff */
[----:B------:R-:W-:-:S07]  /*1390*/  IMAD.MOV.U32 R14, RZ, RZ, RZ ;  /* 0x000000ffff0e7224 */ /* 0x000fce00078e00ff */
.L_x_42:
[----:B------:R-:W1:Y:S01]  /*13a0*/  LDC.64 R6, c[0x4][0x68] ;  /* 0x01001a00ff067b82 */ /* 0x000e620000000a00 */
[----:B0-----:R-:W-:Y:S02]  /*13b0*/  R2UR UR4, R4 ;  /* 0x00000000040472ca */ /* 0x001fe400000e0000 */
[----:B------:R-:W-:Y:S01]  /*13c0*/  R2UR UR5, R5 ;  /* 0x00000000050572ca */ /* 0x000fe200000e0000 */
[----:B-1----:R-:W-:-:S12]  /*13d0*/  IMAD.WIDE R24, R0, 0x8, R6 ;  /* 0x0000000800187825 */ /* 0x002fd800078e0206 */
[----:B------:R-:W2:Y:S01]  /*13e0*/  LDG.E.64.CONSTANT R6, desc[UR4][R24.64] ;  /* 0x0000000418067981 */ /* 0x000ea2000c1e9b00 */
[----:B------:R-:W-:Y:S02]  /*13f0*/  VIADD R10, R10, 0x1 ;  /* 0x000000010a0a7836 */ /* 0x000fe40000000000 */
[----:B------:R-:W-:Y:S02]  /*1400*/  VIADD R0, R0, 0x1 ;  /* 0x0000000100007836 */ /* 0x000fe40000000000 */
[----:B--2---:R-:W-:-:S04]  /*1410*/  IMAD.WIDE.U32 R8, P2, R6, R3, R8 ;  /* 0x0000000306087225 */ /* 0x004fc80007840008 */
[C---:B------:R-:W-:Y:S02]  /*1420*/  IMAD R21, R6.reuse, R15, RZ ;  /* 0x0000000f06157224 */ /* 0x040fe400078e02ff */
[----:B------:R-:W-:Y:S02]  /*1430*/  IMAD R20, R7, R3, RZ ;  /* 0x0000000307147224 */ /* 0x000fe400078e02ff */
[----:B------:R-:W-:Y:S01]  /*1440*/  IMAD.HI.U32 R6, R6, R15, RZ ;  /* 0x0000000f06067227 */ /* 0x000fe200078e00ff */
[----:B------:R-:W-:-:S03]  /*1450*/  IADD3 R9, P0, PT, R21, R9, RZ ;  /* 0x0000000915097210 */ /* 0x000fc60007f1e0ff */
[----:B------:R-:W-:Y:S01]  /*1460*/  IMAD.X R25, RZ, RZ, R6, P2 ;  /* 0x000000ffff197224 */ /* 0x000fe200010e0606 */
[----:B------:R-:W-:Y:S01]  /*1470*/  IADD3 R9, P1, PT, R20, R9, RZ ;  /* 0x0000000914097210 */ /* 0x000fe20007f3e0ff */
[----:B------:R-:W-:-:S04]  /*1480*/  IMAD.HI.U32 R20, R7, R3, RZ ;  /* 0x0000000307147227 */ /* 0x000fc800078e00ff */
[----:B------:R-:W-:Y:S01]  /*1490*/  IMAD.HI.U32 R6, R7, R15, RZ ;  /* 0x0000000f07067227 */ /* 0x000fe200078e00ff */
[----:B------:R-:W-:-:S03]  /*14a0*/  IADD3.X R20, P0, PT, R20, R25, RZ, P0, !PT ;  /* 0x0000001914147210 */ /* 0x000fc6000071e4ff */
[----:B------:R-:W-:Y:S02]  /*14b0*/  IMAD R7, R7, R15, RZ ;  /* 0x0000000f07077224 */ /* 0x000fe400078e02ff */
[----:B------:R-:W-:Y:S01]  /*14c0*/  IMAD.X R6, RZ, RZ, R6, P0 ;  /* 0x000000ffff067224 */ /* 0x000fe200000e0606 */
[----:B------:R-:W-:Y:S01]  /*14d0*/  ISETP.NE.AND P0, PT, R10, -0xf, PT ;  /* 0xfffffff10a00780c */ /* 0x000fe20003f05270 */
[C---:B------:R-:W-:Y:S01]  /*14e0*/  IMAD R21, R14.reuse, 0x8, R1 ;  /* 0x000000080e157824 */ /* 0x040fe200078e0201 */
[----:B------:R-:W-:Y:S01]  /*14f0*/  IADD3.X R20, P1, PT, R7, R20, RZ, P1, !PT ;  /* 0x0000001407147210 */ /* 0x000fe20000f3e4ff */
[----:B------:R-:W-:-:S03]  /*1500*/  VIADD R14, R14, 0x1 ;  /* 0x000000010e0e7836 */ /* 0x000fc60000000000 */
[----:B------:R0:W-:Y:S01]  /*1510*/  STL.64 [R21], R8 ;  /* 0x0000000815007387 */ /* 0x0001e20000100a00 */
[----:B------:R-:W-:Y:S02]  /*1520*/  IMAD.X R7, RZ, RZ, R6, P1 ;  /* 0x000000ffff077224 */ /* 0x000fe400008e0606 */
[----:B0-----:R-:W-:Y:S02]  /*1530*/  IMAD.MOV.U32 R8, RZ, RZ, R20 ;  /* 0x000000ffff087224 */ /* 0x001fe400078e0014 */
[----:B------:R-:W-:Y:S02]  /*1540*/  IMAD.MOV.U32 R9, RZ, RZ, R7 ;  /* 0x000000ffff097224 */ /* 0x000fe400078e0007 */
[----:B------:R-:W-:Y:S05]  /*1550*/  @P0 BRA `(.L_x_42) ;  /* 0xfffffffc00900947 */ /* 0x000fea000383ffff */
[----:B------:R-:W-:Y:S05]  /*1560*/  BSYNC.RECONVERGENT B3 ;  /* 0x0000000000037941 */ /* 0x000fea0003800200 */
.L_x_41:
[----:B------:R-:W-:-:S05]  /*1570*/  LOP3.LUT R0, R11, 0x7ff, RZ, 0xc0, !PT ;  /* 0x000007ff0b007812 */ /* 0x000fca00078ec0ff */
[----:B------:R-:W-:-:S05]  /*1580*/  VIADD R0, R0, 0xfffffc00 ;  /* 0xfffffc0000007836 */ /* 0x000fca0000000000 */
[----:B------:R-:W-:Y:S02]  /*1590*/  SHF.R.U32.HI R3, RZ, 0x6, R0 ;  /* 0x00000006ff037819 */ /* 0x000fe40000011600 */
[----:B------:R-:W-:Y:S02]  /*15a0*/  ISETP.GE.U32.AND P0, PT, R0, 0x80, PT ;  /* 0x000000800000780c */ /* 0x000fe40003f06070 */
[----:B------:R-:W-:-:S04]  /*15b0*/  IADD3 R3, PT, PT, -R3, 0x13, RZ ;  /* 0x0000001303037810 */ /* 0x000fc80007ffe1ff */
[----:B------:R-:W-:-:S07]  /*15c0*/  SEL R6, R3, 0x12, P0 ;  /* 0x0000001203067807 */ /* 0x000fce0000000000 */
.L_x_40:
[----:B------:R-:W-:Y:S05]  /*15d0*/  BSYNC.RECONVERGENT B2 ;  /* 0x0000000000027941 */ /* 0x000fea0003800200 */
.L_x_39:
[C---:B------:R-:W-:Y:S02]  /*15e0*/  LOP3.LUT R0, R11.reuse, 0x7ff, RZ, 0xc0, !PT ;  /* 0x000007ff0b007812 */ /* 0x040fe400078ec0ff */
[----:B------:R-:W-:-:S03]  /*15f0*/  LOP3.LUT P0, R21, R11, 0x3f, RZ, 0xc0, !PT ;  /* 0x0000003f0b157812 */ /* 0x000fc6000780c0ff */
[----:B------:R-:W-:-:S05]  /*1600*/  VIADD R0, R0, 0xfffffc00 ;  /* 0xfffffc0000007836 */ /* 0x000fca0000000000 */
[----:B------:R-:W-:-:S05]  /*1610*/  SHF.R.U32.HI R3, RZ, 0x6, R0 ;  /* 0x00000006ff037819 */ /* 0x000fca0000011600 */
[----:B------:R-:W-:-:S04]  /*1620*/  IMAD.IADD R0, R3, 0x1, R6 ;  /* 0x0000000103007824 */ /* 0x000fc800078e0206 */
[----:B------:R-:W-:-:S05]  /*1630*/  IMAD.U32 R25, R0, 0x8, R1 ;  /* 0x0000000800197824 */ /* 0x000fca00078e0001 */
[----:B------:R0:W-:Y:S04]  /*1640*/  STL.64 [R25+-0x78], R8 ;  /* 0xffff880819007387 */ /* 0x0001e80000100a00 */
[----:B------:R-:W2:Y:S04]  /*1650*/  @P0 LDL.64 R14, [R1+0x8] ;  /* 0x00000800010e0983 */ /* 0x000ea80000100a00 */
[----:B------:R-:W3:Y:S04]  /*1660*/  LDL.64 R6, [R1+0x10] ;  /* 0x0000100001067983 */ /* 0x000ee80000100a00 */
[----:B------:R-:W4:Y:S01]  /*1670*/  LDL.64 R4, [R1+0x18] ;  /* 0x0000180001047983 */ /* 0x000f220000100a00 */
[----:B------:R-:W-:Y:S01]  /*1680*/  @P0 LOP3.LUT R3, R21, 0x3f, RZ, 0x3c, !PT ;  /* 0x0000003f15030812 */ /* 0x000fe200078e3cff */
[----:B------:R-:W-:Y:S01]  /*1690*/  BSSY.RECONVERGENT B2, `(.L_x_43) ;  /* 0x0000034000027945 */ /* 0x000fe20003800200 */
[----:B--2---:R-:W-:-:S02]  /*16a0*/  @P0 SHF.R.U64 R10, R14, 0x1, R15 ;  /* 0x000000010e0a0819 */ /* 0x004fc4000000120f */
[----:B------:R-:W-:Y:S02]  /*16b0*/  @P0 SHF.R.U32.HI R14, RZ, 0x1, R15 ;  /* 0x00000001ff0e0819 */ /* 0x000fe4000001160f */
[----:B---3--:R-:W-:Y:S02]  /*16c0*/  @P0 SHF.L.U32 R11, R6, R21, RZ ;  /* 0x00000015060b0219 */ /* 0x008fe400000006ff */
[----:B0-----:R-:W-:Y:S02]  /*16d0*/  @P0 SHF.R.U64 R8, R10, R3, R14 ;  /* 0x000000030a080219 */ /* 0x001fe4000000120e */
[--C-:B------:R-:W-:Y:S02]  /*16e0*/  @P0 SHF.R.U32.HI R0, RZ, 0x1, R7.reuse ;  /* 0x00000001ff000819 */ /* 0x100fe40000011607 */
[C-C-:B------:R-:W-:Y:S02]  /*16f0*/  @P0 SHF.R.U64 R15, R6.reuse, 0x1, R7.reuse ;  /* 0x00000001060f0819 */ /* 0x140fe40000001207 */
[----:B------:R-:W-:-:S02]  /*1700*/  @P0 SHF.L.U64.HI R20, R6, R21, R7 ;  /* 0x0000001506140219 */ /* 0x000fc40000010207 */
[----:B------:R-:W-:Y:S02]  /*1710*/  @P0 SHF.R.U32.HI R9, RZ, R3, R14 ;  /* 0x00000003ff090219 */ /* 0x000fe4000001160e */
[----:B------:R-:W-:Y:S02]  /*1720*/  @P0 LOP3.LUT R6, R11, R8, RZ, 0xfc, !PT ;  /* 0x000000080b060212 */ /* 0x000fe400078efcff */
[----:B----4-:R-:W-:Y:S02]  /*1730*/  @P0 SHF.L.U32 R10, R4, R21, RZ ;  /* 0x00000015040a0219 */ /* 0x010fe400000006ff */
[----:B------:R-:W-:Y:S01]  /*1740*/  @P0 SHF.R.U64 R15, R15, R3, R0 ;  /* 0x000000030f0f0219 */ /* 0x000fe20000001200 */
[----:B------:R-:W-:Y:S01]  /*1750*/  IMAD.SHL.U32 R8, R6, 0x4, RZ ;  /* 0x0000000406087824 */ /* 0x000fe200078e00ff */
[----:B------:R-:W-:Y:S02]  /*1760*/  @P0 LOP3.LUT R7, R20, R9, RZ, 0xfc, !PT ;  /* 0x0000000914070212 */ /* 0x000fe400078efcff */
[----:B------:R-:W-:-:S02]  /*1770*/  @P0 SHF.L.U64.HI R21, R4, R21, R5 ;  /* 0x0000001504150219 */ /* 0x000fc40000010205 */
[----:B------:R-:W-:Y:S02]  /*1780*/  @P0 SHF.R.U32.HI R0, RZ, R3, R0 ;  /* 0x00000003ff000219 */ /* 0x000fe40000011600 */
[----:B------:R-:W-:Y:S02]  /*1790*/  @P0 LOP3.LUT R4, R10, R15, RZ, 0xfc, !PT ;  /* 0x0000000f0a040212 */ /* 0x000fe400078efcff */
[----:B------:R-:W-:Y:S02]  /*17a0*/  SHF.L.U64.HI R6, R6, 0x2, R7 ;  /* 0x0000000206067819 */ /* 0x000fe40000010207 */
[----:B------:R-:W-:Y:S02]  /*17b0*/  @P0 LOP3.LUT R5, R21, R0, RZ, 0xfc, !PT ;  /* 0x0000000015050212 */ /* 0x000fe400078efcff */
[----:B------:R-:W-:Y:S02]  /*17c0*/  SHF.L.W.U32.HI R7, R7, 0x2, R4 ;  /* 0x0000000207077819 */ /* 0x000fe40000010e04 */
[----:B------:R-:W-:-:S02]  /*17d0*/  IADD3 RZ, P0, PT, RZ, -R8, RZ ;  /* 0x80000008ffff7210 */ /* 0x000fc40007f1e0ff */
[----:B------:R-:W-:Y:S02]  /*17e0*/  LOP3.LUT R0, RZ, R6, RZ, 0x33, !PT ;  /* 0x00000006ff007212 */ /* 0x000fe400078e33ff */
[----:B------:R-:W-:Y:S02]  /*17f0*/  SHF.L.W.U32.HI R4, R4, 0x2, R5 ;  /* 0x0000000204047819 */ /* 0x000fe40000010e05 */
[----:B------:R-:W-:Y:S02]  /*1800*/  LOP3.LUT R3, RZ, R7, RZ, 0x33, !PT ;  /* 0x00000007ff037212 */ /* 0x000fe400078e33ff */
[----:B------:R-:W-:Y:S02]  /*1810*/  IADD3.X R9, P0, PT, RZ, R0, RZ, P0, !PT ;  /* 0x00000000ff097210 */ /* 0x000fe4000071e4ff */
[----:B------:R-:W-:Y:S02]  /*1820*/  LOP3.LUT R0, RZ, R4, RZ, 0x33, !PT ;  /* 0x00000004ff007212 */ /* 0x000fe400078e33ff */
[----:B------:R-:W-:-:S02]  /*1830*/  IADD3.X R10, P1, PT, RZ, R3, RZ, P0, !PT ;  /* 0x00000003ff0a7210 */ /* 0x000fc4000073e4ff */
[----:B------:R-:W-:-:S03]  /*1840*/  ISETP.GT.U32.AND P2, PT, R7, -0x1, PT ;  /* 0xffffffff0700780c */ /* 0x000fc60003f44070 */
[----:B------:R-:W-:Y:S01]  /*1850*/  IMAD.X R3, RZ, RZ, R0, P1 ;  /* 0x000000ffff037224 */ /* 0x000fe200008e0600 */
[----:B------:R-:W-:-:S04]  /*1860*/  ISETP.GT.AND.EX P0, PT, R4, -0x1, PT, P2 ;  /* 0xffffffff0400780c */ /* 0x000fc80003f04320 */
[----:B------:R-:W-:Y:S02]  /*1870*/  SEL R3, R4, R3, P0 ;  /* 0x0000000304037207 */ /* 0x000fe40000000000 */
[----:B------:R-:W-:Y:S02]  /*1880*/  SEL R10, R7, R10, P0 ;  /* 0x0000000a070a7207 */ /* 0x000fe40000000000 */
[----:B------:R-:W-:-:S04]  /*1890*/  ISETP.NE.U32.AND P1, PT, R3, RZ, PT ;  /* 0x000000ff0300720c */ /* 0x000fc80003f25070 */
[----:B------:R-:W-:Y:S01]  /*18a0*/  SEL R7, R10, R3, !P1 ;  /* 0x000000030a077207 */ /* 0x000fe20004800000 */
[----:B------:R-:W-:-:S05]  /*18b0*/  @!P0 IMAD.MOV R8, RZ, RZ, -R8 ;  /* 0x000000ffff088224 */ /* 0x000fca00078e0a08 */
[----:B------:R-:W0:Y:S02]  /*18c0*/  FLO.U32 R7, R7 ;  /* 0x0000000700077300 */ /* 0x000e2400000e0000 */
[C---:B0-----:R-:W-:Y:S02]  /*18d0*/  IADD3 R11, PT, PT, -R7.reuse, 0x1f, RZ ;  /* 0x0000001f070b7810 */ /* 0x041fe40007ffe1ff */
[----:B------:R-:W-:-:S03]  /*18e0*/  IADD3 R0, PT, PT, -R7, 0x3f, RZ ;  /* 0x0000003f07007810 */ /* 0x000fc60007ffe1ff */
[----:B------:R-:W-:Y:S01]  /*18f0*/  @P1 IMAD.MOV R0, RZ, RZ, R11 ;  /* 0x000000ffff001224 */ /* 0x000fe200078e020b */
[----:B------:R-:W-:-:S04]  /*1900*/  SEL R11, R6, R9, P0 ;  /* 0x00000009060b7207 */ /* 0x000fc80000000000 */
[----:B------:R-:W-:-:S13]  /*1910*/  ISETP.NE.AND P1, PT, R0, RZ, PT ;  /* 0x000000ff0000720c */ /* 0x000fda0003f25270 */
[----:B------:R-:W-:Y:S05]  /*1920*/  @!P1 BRA `(.L_x_44) ;  /* 0x0000000000289947 */ /* 0x000fea0003800000 */
[----:B------:R-:W-:Y:S02]  /*1930*/  LOP3.LUT R7, R0, 0x3f, RZ, 0xc0, !PT ;  /* 0x0000003f00077812 */ /* 0x000fe400078ec0ff */
[--C-:B------:R-:W-:Y:S02]  /*1940*/  SHF.R.U64 R9, R8, 0x1, R11.reuse ;  /* 0x0000000108097819 */ /* 0x100fe4000000120b */
[----:B------:R-:W-:Y:S02]  /*1950*/  SHF.R.U32.HI R11, RZ, 0x1, R11 ;  /* 0x00000001ff0b7819 */ /* 0x000fe4000001160b */
[----:B------:R-:W-:Y:S02]  /*1960*/  LOP3.LUT R6, R0, 0x3f, RZ, 0xc, !PT ;  /* 0x0000003f00067812 */ /* 0x000fe400078e0cff */
[CC--:B------:R-:W-:Y:S02]  /*1970*/  SHF.L.U64.HI R8, R10.reuse, R7.reuse, R3 ;  /* 0x000000070a087219 */ /* 0x0c0fe40000010203 */
[----:B------:R-:W-:-:S02]  /*1980*/  SHF.L.U32 R7, R10, R7, RZ ;  /* 0x000000070a077219 */ /* 0x000fc400000006ff */
[-CC-:B------:R-:W-:Y:S02]  /*1990*/  SHF.R.U64 R10, R9, R6.reuse, R11.reuse ;  /* 0x00000006090a7219 */ /* 0x180fe4000000120b */
[----:B------:R-:W-:Y:S02]  /*19a0*/  SHF.R.U32.HI R3, RZ, R6, R11 ;  /* 0x00000006ff037219 */ /* 0x000fe4000001160b */
[----:B------:R-:W-:Y:S02]  /*19b0*/  LOP3.LUT R10, R7, R10, RZ, 0xfc, !PT ;  /* 0x0000000a070a7212 */ /* 0x000fe400078efcff */
[----:B------:R-:W-:-:S07]  /*19c0*/  LOP3.LUT R3, R8, R3, RZ, 0xfc, !PT ;  /* 0x0000000308037212 */ /* 0x000fce00078efcff */
.L_x_44:
[----:B------:R-:W-:Y:S05]  /*19d0*/  BSYNC.RECONVERGENT B2 ;  /* 0x0000000000027941 */ /* 0x000fea0003800200 */
.L_x_43:
[----:B------:R-:W-:Y:S01]  /*19e0*/  IMAD.WIDE.U32 R8, R10, 0x2168c235, RZ ;  /* 0x2168c2350a087825 */ /* 0x000fe200078e00ff */
[----:B------:R-:W-:-:S03]  /*19f0*/  SHF.R.U32.HI R5, RZ, 0x1e, R5 ;  /* 0x0000001eff057819 */ /* 0x000fc60000011605 */
[----:B------:R-:W-:Y:S01]  /*1a00*/  IMAD.MOV.U32 R6, RZ, RZ, R9 ;  /* 0x000000ffff067224 */ /* 0x000fe200078e0009 */
[----:B------:R-:W-:Y:S01]  /*1a10*/  IADD3 RZ, P1, PT, R8, R8, RZ ;  /* 0x0000000808ff7210 */ /* 0x000fe20007f3e0ff */
[----:B------:R-:W-:Y:S01]  /*1a20*/  IMAD.MOV.U32 R7, RZ, RZ, RZ ;  /* 0x000000ffff077224 */ /* 0x000fe200078e00ff */
[----:B------:R-:W-:Y:S01]  /*1a30*/  LEA.HI R4, R4, R5, RZ, 0x1 ;  /* 0x0000000504047211 */ /* 0x000fe200078f08ff */
[----:B------:R-:W-:-:S04]  /*1a40*/  IMAD.HI.U32 R9, R3, -0x36f0255e, RZ ;  /* 0xc90fdaa203097827 */ /* 0x000fc800078e00ff */
[----:B------:R-:W-:-:S04]  /*1a50*/  IMAD.WIDE.U32 R6, R10, -0x36f0255e, R6 ;  /* 0xc90fdaa20a067825 */ /* 0x000fc800078e0006 */
[C---:B------:R-:W-:Y:S02]  /*1a60*/  IMAD R11, R3.reuse, -0x36f0255e, RZ ;  /* 0xc90fdaa2030b7824 */ /* 0x040fe400078e02ff */
[----:B------:R-:W-:-:S04]  /*1a70*/  IMAD.WIDE.U32 R6, P2, R3, 0x2168c235, R6 ;  /* 0x2168c23503067825 */ /* 0x000fc80007840006 */
[----:B------:R-:W-:Y:S01]  /*1a80*/  IMAD.X R3, RZ, RZ, R9, P2 ;  /* 0x000000ffff037224 */ /* 0x000fe200010e0609 */
[----:B------:R-:W-:Y:S02]  /*1a90*/  IADD3 R7, P2, PT, R11, R7, RZ ;  /* 0x000000070b077210 */ /* 0x000fe40007f5e0ff */
[----:B------:R-:W-:Y:S02]  /*1aa0*/  IADD3.X RZ, P1, PT, R6, R6, RZ, P1, !PT ;  /* 0x0000000606ff7210 */ /* 0x000fe40000f3e4ff */
[C---:B------:R-:W-:Y:S01]  /*1ab0*/  ISETP.GT.U32.AND P3, PT, R7.reuse, RZ, PT ;  /* 0x000000ff0700720c */ /* 0x040fe20003f64070 */
[----:B------:R-:W-:Y:S01]  /*1ac0*/  IMAD.X R3, RZ, RZ, R3, P2 ;  /* 0x000000ffff037224 */ /* 0x000fe200010e0603 */
[----:B------:R-:W-:-:S04]  /*1ad0*/  IADD3.X R6, P2, PT, R7, R7, RZ, P1, !PT ;  /* 0x0000000707067210 */ /* 0x000fc80000f5e4ff */
[C---:B------:R-:W-:Y:S01]  /*1ae0*/  ISETP.GT.AND.EX P1, PT, R3.reuse, RZ, PT, P3 ;  /* 0x000000ff0300720c */ /* 0x040fe20003f24330 */
[----:B------:R-:W-:-:S03]  /*1af0*/  IMAD.X R8, R3, 0x1, R3, P2 ;  /* 0x0000000103087824 */ /* 0x000fc600010e0603 */
[----:B------:R-:W-:Y:S02]  /*1b00*/  SEL R6, R6, R7, P1 ;  /* 0x0000000706067207 */ /* 0x000fe40000800000 */
[----:B------:R-:W-:Y:S02]  /*1b10*/  SEL R8, R8, R3, P1 ;  /* 0x0000000308087207 */ /* 0x000fe40000800000 */
[----:B------:R-:W-:Y:S02]  /*1b20*/  IADD3 R3, P2, PT, R6, 0x1, RZ ;  /* 0x0000000106037810 */ /* 0x000fe40007f5e0ff */
[----:B------:R-:W-:Y:S02]  /*1b30*/  SEL R7, RZ, 0xffffffff, !P1 ;  /* 0xffffffffff077807 */ /* 0x000fe40004800000 */
[----:B------:R-:W-:Y:S01]  /*1b40*/  LOP3.LUT P1, R13, R13, 0x80000000, RZ, 0xc0, !PT ;  /* 0x800000000d0d7812 */ /* 0x000fe2000782c0ff */
[----:B------:R-:W-:Y:S02]  /*1b50*/  IMAD.X R8, RZ, RZ, R8, P2 ;  /* 0x000000ffff087224 */ /* 0x000fe400010e0608 */
[----:B------:R-:W-:Y:S01]  /*1b60*/  IMAD.IADD R6, R7, 0x1, -R0 ;  /* 0x0000000107067824 */ /* 0x000fe200078e0a00 */
[----:B------:R-:W-:-:S02]  /*1b70*/  @!P0 LOP3.LUT R13, R13, 0x80000000, RZ, 0x3c, !PT ;  /* 0x800000000d0d8812 */ /* 0x000fc400078e3cff */
[----:B------:R-:W-:Y:S01]  /*1b80*/  SHF.R.U64 R3, R3, 0xa, R8 ;  /* 0x0000000a03037819 */ /* 0x000fe20000001208 */
[----:B------:R-:W-:-:S03]  /*1b90*/  IMAD.SHL.U32 R6, R6, 0x100000, RZ ;  /* 0x0010000006067824 */ /* 0x000fc600078e00ff */
[----:B------:R-:W-:-:S03]  /*1ba0*/  IADD3 R3, P2, PT, R3, 0x1, RZ ;  /* 0x0000000103037810 */ /* 0x000fc60007f5e0ff */
[----:B------:R-:W-:Y:S01]  /*1bb0*/  @P1 IMAD.MOV R4, RZ, RZ, -R4 ;  /* 0x000000ffff041224 */ /* 0x000fe200078e0a04 */
[----:B------:R-:W-:-:S04]  /*1bc0*/  LEA.HI.X R8, R8, RZ, RZ, 0x16, P2 ;  /* 0x000000ff08087211 */ /* 0x000fc800010fb4ff */
[--C-:B------:R-:W-:Y:S02]  /*1bd0*/  SHF.R.U64 R0, R3, 0x1, R8.reuse ;  /* 0x0000000103007819 */ /* 0x100fe40000001208 */
[----:B------:R-:W-:Y:S02]  /*1be0*/  SHF.R.U32.HI R3, RZ, 0x1, R8 ;  /* 0x00000001ff037819 */ /* 0x000fe40000011608 */
[----:B------:R-:W-:-:S04]  /*1bf0*/  IADD3 R0, P2, P3, RZ, RZ, R0 ;  /* 0x000000ffff007210 */ /* 0x000fc80007b5e000 */
[----:B------:R-:W-:-:S04]  /*1c00*/  IADD3.X R6, PT, PT, R6, 0x3fe00000, R3, P2, P3 ;  /* 0x3fe0000006067810 */ /* 0x000fc800017e6403 */
[----:B------:R-:W-:-:S07]  /*1c10*/  LOP3.LUT R13, R6, R13, RZ, 0xfc, !PT ;  /* 0x0000000d060d7212 */ /* 0x000fce00078efcff */
.L_x_38:
[----:B------:R-:W-:Y:S02]  /*1c20*/  IMAD.MOV.U32 R21, RZ, RZ, R13 ;  /* 0x000000ffff157224 */ /* 0x000fe400078e000d */
[----:B------:R-:W-:Y:S02]  /*1c30*/  IMAD.MOV.U32 R13, RZ, RZ, 0x0 ;  /* 0x00000000ff0d7424 */ /* 0x000fe400078e00ff */
[----:B------:R-:W-:Y:S02]  /*1c40*/  IMAD.MOV.U32 R20, RZ, RZ, R0 ;  /* 0x000000ffff147224 */ /* 0x000fe400078e0000 */
[----:B------:R-:W-:Y:S05]  /*1c50*/  RET.REL.NODEC R12 `(_Z15computeGradientPKdPdi) ;  /* 0xffffffe00ce87950 */ /* 0x000fea0003c3ffff */
.L_x_45:
        /* <DEDUP_REMOVED lines=10> */
.L_x_47:


//--------------------- .nv.global.init           --------------------------
	.section	.nv.global.init,"aw",@progbits
	.align	16
.nv.global.init:
	.type		__cudart_sin_cos_coeffs,@object
	.size		__cudart_sin_cos_coeffs,(__cudart_i2opi_d - __cudart_sin_cos_coeffs)
__cudart_sin_cos_coeffs:
        /*0000*/ 	.byte	0x46, 0xd2, 0xb0, 0x2c, 0xf1, 0xe5, 0x5a, 0xbe, 0x92, 0xe3, 0xac, 0x69, 0xe3, 0x1d, 0xc7, 0x3e
        /*0010*/ 	.byte	0xa1, 0x62, 0xdb, 0x19, 0xa0, 0x01, 0x2a, 0xbf, 0x18, 0x08, 0x11, 0x11, 0x11, 0x11, 0x81, 0x3f
        /*0020*/ 	.byte	0x54, 0x55, 0x55, 0x55, 0x55, 0x55, 0xc5, 0xbf, 0x00, 0x00, 0x00, 0x00, 0x00, 0x00, 0x00, 0x00
        /*0030*/ 	.byte	0x00, 0x00, 0x00, 0x00, 0x00, 0x00, 0x00, 0x00, 0x64, 0x81, 0xfd, 0x20, 0x83, 0xff, 0xa8, 0xbd
        /*0040*/ 	.byte	0x28, 0x85, 0xef, 0xc1, 0xa7, 0xee, 0x21, 0x3e, 0xd9, 0xe6, 0x06, 0x8e, 0x4f, 0x7e, 0x92, 0xbe
        /*0050*/ 	.byte	0xe9, 0xbc, 0xdd, 0x19, 0xa0, 0x01, 0xfa, 0x3e, 0x47, 0x5d, 0xc1, 0x16, 0x6c, 0xc1, 0x56, 0xbf
        /*0060*/ 	.byte	0x51, 0x55, 0x55, 0x55, 0x55, 0x55, 0xa5, 0x3f, 0x00, 0x00, 0x00, 0x00, 0x00, 0x00, 0xe0, 0xbf
        /*0070*/ 	.byte	0x00, 0x00, 0x00, 0x00, 0x00, 0x00, 0xf0, 0x3f, 0x00, 0x00, 0x00, 0x00, 0x00, 0x00, 0x00, 0x00
	.type		__cudart_i2opi_d,@object
	.size		__cudart_i2opi_d,(mrg32k3aM1SubSeq - __cudart_i2opi_d)
__cudart_i2opi_d:
        /* <DEDUP_REMOVED lines=9> */
	.type		mrg32k3aM1SubSeq,@object
	.size		mrg32k3aM1SubSeq,(mrg32k3aM2SubSeq - mrg32k3aM1SubSeq)
mrg32k3aM1SubSeq:
        /* <DEDUP_REMOVED lines=126> */
	.type		mrg32k3aM2SubSeq,@object
	.size		mrg32k3aM2SubSeq,(mrg32k3aM1 - mrg32k3aM2SubSeq)
mrg32k3aM2SubSeq:
        /* <DEDUP_REMOVED lines=126> */
	.type		mrg32k3aM1,@object
	.size		mrg32k3aM1,(mrg32k3aM1Seq - mrg32k3aM1)
mrg32k3aM1:
        /* <DEDUP_REMOVED lines=144> */
	.type		mrg32k3aM1Seq,@object
	.size		mrg32k3aM1Seq,(mrg32k3aM2 - mrg32k3aM1Seq)
mrg32k3aM1Seq:
        /* <DEDUP_REMOVED lines=144> */
	.type		mrg32k3aM2,@object
	.size		mrg32k3aM2,(mrg32k3aM2Seq - mrg32k3aM2)
mrg32k3aM2:
        /* <DEDUP_REMOVED lines=144> */
	.type		mrg32k3aM2Seq,@object
	.size		mrg32k3aM2Seq,(precalc_xorwow_matrix - mrg32k3aM2Seq)
mrg32k3aM2Seq:
        /* <DEDUP_REMOVED lines=144> */
	.type		precalc_xorwow_matrix,@object
	.size		precalc_xorwow_matrix,(precalc_xorwow_offset_matrix - precalc_xorwow_matrix)
precalc_xorwow_matrix:
        /* <DEDUP_REMOVED lines=6400> */
	.type		precalc_xorwow_offset_matrix,@object
	.size		precalc_xorwow_offset_matrix,($str$2 - precalc_xorwow_offset_matrix)
precalc_xorwow_offset_matrix:
        /* <DEDUP_REMOVED lines=6400> */
	.type		$str$2,@object
	.size		$str$2,($str - $str$2)
$str$2:
        /*354d0*/ 	.byte	0x0a, 0x20, 0x49, 0x6e, 0x73, 0x69, 0x64, 0x65, 0x20, 0x69, 0x6e, 0x69, 0x74, 0x20, 0x66, 0x75
        /*354e0*/ 	.byte	0x6e, 0x63, 0x74, 0x69, 0x6f, 0x6e, 0x00
	.type		$str,@object
	.size		$str,($str$1 - $str)
$str:
        /*354e7*/ 	.byte	0x0a, 0x20, 0x49, 0x6e, 0x73, 0x69, 0x64, 0x65, 0x20, 0x72, 0x61, 0x73, 0x74, 0x72, 0x69, 0x67
        /*354f7*/ 	.byte	0x69, 0x6e, 0x20, 0x66, 0x75, 0x6e, 0x63, 0x74, 0x69, 0x6f, 0x6e, 0x00
	.type		$str$1,@object
	.size		$str$1,($str$3 - $str$1)
$str$1:
        /*35503*/ 	.byte	0x0a, 0x20, 0x49, 0x6e, 0x73, 0x69, 0x64, 0x65, 0x20, 0x63, 0x6f, 0x6d, 0x70, 0x75, 0x74, 0x65
        /*35513*/ 	.byte	0x67, 0x72, 0x61, 0x64, 0x20, 0x66, 0x75, 0x6e, 0x63, 0x74, 0x69, 0x6f, 0x6e, 0x00
	.type		$str$3,@object
	.size		$str$3,(.L_12 - $str$3)
$str$3:
        /*35521*/ 	.byte	0x0a, 0x20, 0x49, 0x6e, 0x73, 0x69, 0x64, 0x65, 0x20, 0x75, 0x70, 0x64, 0x61, 0x74, 0x65, 0x20
        /*35531*/ 	.byte	0x68, 0x65, 0x73, 0x73, 0x69, 0x61, 0x6e, 0x20, 0x66, 0x75, 0x6e, 0x63, 0x74, 0x69, 0x6f, 0x6e
        /*35541*/ 	.byte	0x00
.L_12:


//--------------------- .nv.shared.reserved.0     --------------------------
	.section	.nv.shared.reserved.0,"aw",@nobits
	.weak		__nv_reservedSMEM_offset_0_alias
	.size		__nv_reservedSMEM_offset_0_alias, 0, 64
	.other		__nv_reservedSMEM_offset_0_alias,@"STO_CUDA_RESERVED_SHARED STV_DEFAULT"
__nv_reservedSMEM_offset_0_alias:
	.zero		0
	.zero		64


//--------------------- .nv.constant0._Z13updateHessianPdPKdS1_di --------------------------
	.section	.nv.constant0._Z13updateHessianPdPKdS1_di,"a",@progbits
	.sectionflags	@""
	.align	4
.nv.constant0._Z13updateHessianPdPKdS1_di:
	.zero		932


//--------------------- .nv.constant0._Z16initializePointsPdim --------------------------
	.section	.nv.constant0._Z16initializePointsPdim,"a",@progbits
	.sectionflags	@""
	.align	4
.nv.constant0._Z16initializePointsPdim:
	.zero		920


//--------------------- .nv.constant0._Z15computeGradientPKdPdi --------------------------
	.section	.nv.constant0._Z15computeGradientPKdPdi,"a",@progbits
	.sectionflags	@""
	.align	4
.nv.constant0._Z15computeGradientPKdPdi:
	.zero		916


//--------------------- SYMBOLS --------------------------

	.type		.nv.reservedSmem.offset0,@object
	.size		.nv.reservedSmem.offset0,0x4
	.type		vprintf,@function
